// auto-generated by cutlass_sweep.epilogue — config: {"arch": "sm_100", "cluster_m": 2, "cluster_n": 1, "dtype": "bf16", "fusion": "relu", "tile_k": 64, "tile_m": 256, "tile_n": 128}
#include "cutlass/cutlass.h"
#include "cutlass/gemm/collective/collective_builder.hpp"
#include "cutlass/gemm/device/gemm_universal_adapter.h"
#include "cutlass/gemm/kernel/gemm_universal.hpp"
#include "cutlass/epilogue/collective/collective_builder.hpp"
#include "cutlass/epilogue/fusion/operations.hpp"
#include "cutlass/epilogue/thread/activation.h"

using Elem = cutlass::bfloat16_t;
using Acc  = float;
using TileShape    = cute::Shape<cute::_256, cute::_128, cute::_64>;
using ClusterShape = cute::Shape<cute::_2, cute::_1, cute::_1>;
using FusionOp     = cutlass::epilogue::fusion::LinCombEltAct<cutlass::epilogue::thread::ReLU, Elem, Acc>;

using CollectiveEpilogue = typename cutlass::epilogue::collective::CollectiveBuilder<
    cutlass::arch::Sm100, cutlass::arch::OpClassTensorOp,
    TileShape, ClusterShape,
    cutlass::epilogue::collective::EpilogueTileAuto,
    Acc, Acc,
    Elem, cutlass::layout::RowMajor, 128 / cutlass::sizeof_bits<Elem>::value,
    Elem, cutlass::layout::RowMajor, 128 / cutlass::sizeof_bits<Elem>::value,
    cutlass::epilogue::collective::EpilogueScheduleAuto,
    FusionOp
  >::CollectiveOp;

using CollectiveMainloop = typename cutlass::gemm::collective::CollectiveBuilder<
    cutlass::arch::Sm100, cutlass::arch::OpClassTensorOp,
    Elem, cutlass::layout::RowMajor, 128 / cutlass::sizeof_bits<Elem>::value,
    Elem, cutlass::layout::ColumnMajor, 128 / cutlass::sizeof_bits<Elem>::value,
    Acc,
    TileShape, ClusterShape,
    cutlass::gemm::collective::StageCountAutoCarveout<
        static_cast<int>(sizeof(typename CollectiveEpilogue::SharedStorage))>,
    cutlass::gemm::collective::KernelScheduleAuto
  >::CollectiveOp;

using GemmKernel = cutlass::gemm::kernel::GemmUniversal<
    cute::Shape<int,int,int,int>, CollectiveMainloop, CollectiveEpilogue>;
using Gemm = cutlass::gemm::device::GemmUniversalAdapter<GemmKernel>;

auto* _anchor = &cutlass::device_kernel<GemmKernel>;


// ===== COMPILED SASS (sm_100a) =====

	.target	sm_100a

	.elftype	@"ET_EXEC"


//--------------------- .note.nv.tkinfo           --------------------------
	.section	.note.nv.tkinfo,"",@"SHT_NOTE"
	.sectionflags	@"SHF_NOTE_NV_TKINFO"
	.tkinfo
        /*0018*/ 	.word	0x00000002
        /*0030*/ 	.string	""
        /*0030*/ 	.string	"ptxas"
        /*0030*/ 	.string	"Cuda compilation tools, release 13.0, V13.0.88"
        /*0030*/ 	.string	"Build cuda_13.0.r13.0/compiler.36424714_0"
        /*0030*/ 	.string	"-arch sm_100a -m 64 "



//--------------------- .note.nv.cuinfo           --------------------------
	.section	.note.nv.cuinfo,"",@"SHT_NOTE"
	.sectionflags	@"SHF_NOTE_NV_CUINFO"
        /*0018*/ 	.short	0x0002
        /*001a*/ 	.short	0x0064
        /*001c*/ 	.short	0x0082
	.zero		2


//--------------------- .nv.info                  --------------------------
	.section	.nv.info,"",@"SHT_CUDA_INFO"
	.align	4


	//----- nvinfo : EIATTR_REGCOUNT
	.align		4
        /*0000*/ 	.byte	0x04, 0x2f
        /*0002*/ 	.short	(.L_19 - .L_18)
	.align		4
.L_18:
        /*0004*/ 	.word	index@(_ZN7cutlass13device_kernelINS_4gemm6kernel13GemmUniversalIN4cute5tupleIJiiiiEEENS1_10collective13CollectiveMmaINS1_35MainloopSm100TmaUmmaWarpSpecializedILi8ELi2ELi4ENS5_IJNS4_1CILi2EEENSA_ILi1EEESC_EEEEENS5_IJNSA_ILi256EEENSA_ILi128EEENSA_ILi64EEEEEENS_10bfloat16_tENS5_IJlSC_lEEESJ_SK_NS4_8TiledMMAINS4_8MMA_AtomIJNS4_26SM100_MMA_F16BF16_2x1SM_SSISJ_SJ_fLi256ELi128ELNS4_4UMMA5MajorE0ELSP_0ELNSO_7ScaleInE0ELSQ_0EEEEEENS4_6LayoutINS5_IJSC_SC_SC_EEENS5_IJNSA_ILi0EEESV_SV_EEEEENS5_IJNS4_10UnderscoreESY_SY_EEEEENS4_18SM100_TMA_2SM_LOADENS4_14ComposedLayoutINS4_7SwizzleILi3ELi4ELi3EEENS4_18smem_ptr_flag_bitsILi16EEENST_INS5_IJNSA_ILi8EEESH_EEENS5_IJSH_SC_EEEEEEEvNS4_8identityES11_S1B_vS1C_EENS_8epilogue10collective18CollectiveEpilogueINS1E_23Sm100TmaWarpSpecializedILi4ELi2ELi32ELb1ELb0EEEJNS5_IJSG_SG_SH_EEENS5_IJNST_ISG_SC_EENST_INSA_ILi32EEESC_EEEEESJ_SK_SJ_SK_NS1E_6fusion15FusionCallbacksIS1I_NS1O_13LinCombEltActINS1E_6thread4ReLuESJ_fSJ_fLNS_15FloatRoundStyleE2EEES1J_S1N_JEEENS4_5SM1004TMEM4LOAD26SM100_TMEM_LOAD_32dp32b32xENS4_13SM90_TMA_LOADENS12_INS13_ILi2ELi4ELi3EEES16_NST_INS5_IJS17_S1L_EEENS5_IJS1L_SC_EEEEEEENS4_39AutoVectorizingCopyWithAssumedAlignmentILi128EEENS4_14SM90_TMA_STOREES25_S27_S27_EEEvvEEEEvNT_6ParamsE)
        /*0008*/ 	.word	0x00000077


	//----- nvinfo : EIATTR_FRAME_SIZE
	.align		4
.L_19:
        /*000c*/ 	.byte	0x04, 0x11
        /*000e*/ 	.short	(.L_21 - .L_20)
	.align		4
.L_20:
        /*0010*/ 	.word	index@($__internal_2_$__cuda_sm10x_tcgen05_guardrail_trap_unallocated_columns_being_dealloced)
        /*0014*/ 	.word	0x00000000


	//----- nvinfo : EIATTR_FRAME_SIZE
	.align		4
.L_21:
        /*0018*/ 	.byte	0x04, 0x11
        /*001a*/ 	.short	(.L_23 - .L_22)
	.align		4
.L_22:
        /*001c*/ 	.word	index@($__internal_1_$__cuda_sm10x_tcgen05_guardrail_trap_phase_invalid_during_alloc)
        /*0020*/ 	.word	0x00000000


	//----- nvinfo : EIATTR_FRAME_SIZE
	.align		4
.L_23:
        /*0024*/ 	.byte	0x04, 0x11
        /*0026*/ 	.short	(.L_25 - .L_24)
	.align		4
.L_24:
        /*0028*/ 	.word	index@($__internal_0_$__cuda_sm10x_tcgen05_guardrail_trap_col_being_dealloced_not_returned_by_alloc)
        /*002c*/ 	.word	0x00000000


	//----- nvinfo : EIATTR_FRAME_SIZE
	.align		4
.L_25:
        /*0030*/ 	.byte	0x04, 0x11
        /*0032*/ 	.short	(.L_27 - .L_26)
	.align		4
.L_26:
        /*0034*/ 	.word	index@(_ZN7cutlass13device_kernelINS_4gemm6kernel13GemmUniversalIN4cute5tupleIJiiiiEEENS1_10collective13CollectiveMmaINS1_35MainloopSm100TmaUmmaWarpSpecializedILi8ELi2ELi4ENS5_IJNS4_1CILi2EEENSA_ILi1EEESC_EEEEENS5_IJNSA_ILi256EEENSA_ILi128EEENSA_ILi64EEEEEENS_10bfloat16_tENS5_IJlSC_lEEESJ_SK_NS4_8TiledMMAINS4_8MMA_AtomIJNS4_26SM100_MMA_F16BF16_2x1SM_SSISJ_SJ_fLi256ELi128ELNS4_4UMMA5MajorE0ELSP_0ELNSO_7ScaleInE0ELSQ_0EEEEEENS4_6LayoutINS5_IJSC_SC_SC_EEENS5_IJNSA_ILi0EEESV_SV_EEEEENS5_IJNS4_10UnderscoreESY_SY_EEEEENS4_18SM100_TMA_2SM_LOADENS4_14ComposedLayoutINS4_7SwizzleILi3ELi4ELi3EEENS4_18smem_ptr_flag_bitsILi16EEENST_INS5_IJNSA_ILi8EEESH_EEENS5_IJSH_SC_EEEEEEEvNS4_8identityES11_S1B_vS1C_EENS_8epilogue10collective18CollectiveEpilogueINS1E_23Sm100TmaWarpSpecializedILi4ELi2ELi32ELb1ELb0EEEJNS5_IJSG_SG_SH_EEENS5_IJNST_ISG_SC_EENST_INSA_ILi32EEESC_EEEEESJ_SK_SJ_SK_NS1E_6fusion15FusionCallbacksIS1I_NS1O_13LinCombEltActINS1E_6thread4ReLuESJ_fSJ_fLNS_15FloatRoundStyleE2EEES1J_S1N_JEEENS4_5SM1004TMEM4LOAD26SM100_TMEM_LOAD_32dp32b32xENS4_13SM90_TMA_LOADENS12_INS13_ILi2ELi4ELi3EEES16_NST_INS5_IJS17_S1L_EEENS5_IJS1L_SC_EEEEEEENS4_39AutoVectorizingCopyWithAssumedAlignmentILi128EEENS4_14SM90_TMA_STOREES25_S27_S27_EEEvvEEEEvNT_6ParamsE)
        /*0038*/ 	.word	0x00000000


	//----- nvinfo : EIATTR_MIN_STACK_SIZE
	.align		4
.L_27:
        /*003c*/ 	.byte	0x04, 0x12
        /*003e*/ 	.short	(.L_29 - .L_28)
	.align		4
.L_28:
        /*0040*/ 	.word	index@(_ZN7cutlass13device_kernelINS_4gemm6kernel13GemmUniversalIN4cute5tupleIJiiiiEEENS1_10collective13CollectiveMmaINS1_35MainloopSm100TmaUmmaWarpSpecializedILi8ELi2ELi4ENS5_IJNS4_1CILi2EEENSA_ILi1EEESC_EEEEENS5_IJNSA_ILi256EEENSA_ILi128EEENSA_ILi64EEEEEENS_10bfloat16_tENS5_IJlSC_lEEESJ_SK_NS4_8TiledMMAINS4_8MMA_AtomIJNS4_26SM100_MMA_F16BF16_2x1SM_SSISJ_SJ_fLi256ELi128ELNS4_4UMMA5MajorE0ELSP_0ELNSO_7ScaleInE0ELSQ_0EEEEEENS4_6LayoutINS5_IJSC_SC_SC_EEENS5_IJNSA_ILi0EEESV_SV_EEEEENS5_IJNS4_10UnderscoreESY_SY_EEEEENS4_18SM100_TMA_2SM_LOADENS4_14ComposedLayoutINS4_7SwizzleILi3ELi4ELi3EEENS4_18smem_ptr_flag_bitsILi16EEENST_INS5_IJNSA_ILi8EEESH_EEENS5_IJSH_SC_EEEEEEEvNS4_8identityES11_S1B_vS1C_EENS_8epilogue10collective18CollectiveEpilogueINS1E_23Sm100TmaWarpSpecializedILi4ELi2ELi32ELb1ELb0EEEJNS5_IJSG_SG_SH_EEENS5_IJNST_ISG_SC_EENST_INSA_ILi32EEESC_EEEEESJ_SK_SJ_SK_NS1E_6fusion15FusionCallbacksIS1I_NS1O_13LinCombEltActINS1E_6thread4ReLuESJ_fSJ_fLNS_15FloatRoundStyleE2EEES1J_S1N_JEEENS4_5SM1004TMEM4LOAD26SM100_TMEM_LOAD_32dp32b32xENS4_13SM90_TMA_LOADENS12_INS13_ILi2ELi4ELi3EEES16_NST_INS5_IJS17_S1L_EEENS5_IJS1L_SC_EEEEEEENS4_39AutoVectorizingCopyWithAssumedAlignmentILi128EEENS4_14SM90_TMA_STOREES25_S27_S27_EEEvvEEEEvNT_6ParamsE)
        /*0044*/ 	.word	0x00000000
.L_29:


//--------------------- .nv.compat                --------------------------
	.section	.nv.compat,"",@"SHT_CUDA_COMPAT_INFO"
	.align	4
        /*0000*/ 	.byte	0x02, 0x09, 0x01, 0x00, 0x02, 0x02, 0x02, 0x00, 0x02, 0x05, 0x05, 0x00, 0x03, 0x07, 0x01, 0x01
        /*0010*/ 	.byte	0x02, 0x03, 0x01, 0x00, 0x02, 0x06, 0x01, 0x00, 0x04, 0x0b, 0x08, 0x00, 0x09, 0x00, 0x00, 0x00
        /*0020*/ 	.byte	0x00, 0x00, 0x00, 0x00


//--------------------- .nv.info._ZN7cutlass13device_kernelINS_4gemm6kernel13GemmUniversalIN4cute5tupleIJiiiiEEENS1_10collective13CollectiveMmaINS1_35MainloopSm100TmaUmmaWarpSpecializedILi8ELi2ELi4ENS5_IJNS4_1CILi2EEENSA_ILi1EEESC_EEEEENS5_IJNSA_ILi256EEENSA_ILi128EEENSA_ILi64EEEEEENS_10bfloat16_tENS5_IJlSC_lEEESJ_SK_NS4_8TiledMMAINS4_8MMA_AtomIJNS4_26SM100_MMA_F16BF16_2x1SM_SSISJ_SJ_fLi256ELi128ELNS4_4UMMA5MajorE0ELSP_0ELNSO_7ScaleInE0ELSQ_0EEEEEENS4_6LayoutINS5_IJSC_SC_SC_EEENS5_IJNSA_ILi0EEESV_SV_EEEEENS5_IJNS4_10UnderscoreESY_SY_EEEEENS4_18SM100_TMA_2SM_LOADENS4_14ComposedLayoutINS4_7SwizzleILi3ELi4ELi3EEENS4_18smem_ptr_flag_bitsILi16EEENST_INS5_IJNSA_ILi8EEESH_EEENS5_IJSH_SC_EEEEEEEvNS4_8identityES11_S1B_vS1C_EENS_8epilogue10collective18CollectiveEpilogueINS1E_23Sm100TmaWarpSpecializedILi4ELi2ELi32ELb1ELb0EEEJNS5_IJSG_SG_SH_EEENS5_IJNST_ISG_SC_EENST_INSA_ILi32EEESC_EEEEESJ_SK_SJ_SK_NS1E_6fusion15FusionCallbacksIS1I_NS1O_13LinCombEltActINS1E_6thread4ReLuESJ_fSJ_fLNS_15FloatRoundStyleE2EEES1J_S1N_JEEENS4_5SM1004TMEM4LOAD26SM100_TMEM_LOAD_32dp32b32xENS4_13SM90_TMA_LOADENS12_INS13_ILi2ELi4ELi3EEES16_NST_INS5_IJS17_S1L_EEENS5_IJS1L_SC_EEEEEEENS4_39AutoVectorizingCopyWithAssumedAlignmentILi128EEENS4_14SM90_TMA_STOREES25_S27_S27_EEEvvEEEEvNT_6ParamsE --------------------------
	.section	.nv.info._ZN7cutlass13device_kernelINS_4gemm6kernel13GemmUniversalIN4cute5tupleIJiiiiEEENS1_10collective13CollectiveMmaINS1_35MainloopSm100TmaUmmaWarpSpecializedILi8ELi2ELi4ENS5_IJNS4_1CILi2EEENSA_ILi1EEESC_EEEEENS5_IJNSA_ILi256EEENSA_ILi128EEENSA_ILi64EEEEEENS_10bfloat16_tENS5_IJlSC_lEEESJ_SK_NS4_8TiledMMAINS4_8MMA_AtomIJNS4_26SM100_MMA_F16BF16_2x1SM_SSISJ_SJ_fLi256ELi128ELNS4_4UMMA5MajorE0ELSP_0ELNSO_7ScaleInE0ELSQ_0EEEEEENS4_6LayoutINS5_IJSC_SC_SC_EEENS5_IJNSA_ILi0EEESV_SV_EEEEENS5_IJNS4_10UnderscoreESY_SY_EEEEENS4_18SM100_TMA_2SM_LOADENS4_14ComposedLayoutINS4_7SwizzleILi3ELi4ELi3EEENS4_18smem_ptr_flag_bitsILi16EEENST_INS5_IJNSA_ILi8EEESH_EEENS5_IJSH_SC_EEEEEEEvNS4_8identityES11_S1B_vS1C_EENS_8epilogue10collective18CollectiveEpilogueINS1E_23Sm100TmaWarpSpecializedILi4ELi2ELi32ELb1ELb0EEEJNS5_IJSG_SG_SH_EEENS5_IJNST_ISG_SC_EENST_INSA_ILi32EEESC_EEEEESJ_SK_SJ_SK_NS1E_6fusion15FusionCallbacksIS1I_NS1O_13LinCombEltActINS1E_6thread4ReLuESJ_fSJ_fLNS_15FloatRoundStyleE2EEES1J_S1N_JEEENS4_5SM1004TMEM4LOAD26SM100_TMEM_LOAD_32dp32b32xENS4_13SM90_TMA_LOADENS12_INS13_ILi2ELi4ELi3EEES16_NST_INS5_IJS17_S1L_EEENS5_IJS1L_SC_EEEEEEENS4_39AutoVectorizingCopyWithAssumedAlignmentILi128EEENS4_14SM90_TMA_STOREES25_S27_S27_EEEvvEEEEvNT_6ParamsE,"",@"SHT_CUDA_INFO"
	.sectionflags	@""
	.align	4


	//----- nvinfo : EIATTR_CUDA_API_VERSION
	.align		4
        /*0000*/ 	.byte	0x04, 0x37
        /*0002*/ 	.short	(.L_31 - .L_30)
.L_30:
        /*0004*/ 	.word	0x00000082


	//----- nvinfo : EIATTR_KPARAM_INFO
	.align		4
.L_31:
        /*0008*/ 	.byte	0x04, 0x17
        /*000a*/ 	.short	(.L_33 - .L_32)
.L_32:
        /*000c*/ 	.word	0x00000000
        /*0010*/ 	.short	0x0000
        /*0012*/ 	.short	0x0000
        /*0014*/ 	.byte	0x00, 0xf0, 0x01, 0x20


	//----- nvinfo : EIATTR_AT_ENTRY_FRAGMENTS
	.align		4
.L_33:
        /*0018*/ 	.byte	0x04, 0x4f
        /*001a*/ 	.short	(.L_35 - .L_34)


	//   ....[0]....
.L_34:
        /*001c*/ 	.word	0x00000007


	//----- nvinfo : EIATTR_RESERVED_SMEM_USED
	.align		4
.L_35:
        /*0020*/ 	.byte	0x01, 0x41
	.zero		2


	//----- nvinfo : EIATTR_SPARSE_MMA_MASK
	.align		4
        /*0024*/ 	.byte	0x03, 0x50
        /*0026*/ 	.short	0x0000


	//----- nvinfo : EIATTR_TCGEN05_2CTA_USED
	.align		4
        /*0028*/ 	.byte	0x01, 0x52
	.zero		2


	//----- nvinfo : EIATTR_MAXREG_COUNT
	.align		4
        /*002c*/ 	.byte	0x03, 0x1b
        /*002e*/ 	.short	0x00ff


	//----- nvinfo : EIATTR_NUM_BARRIERS
	.align		4
        /*0030*/ 	.byte	0x02, 0x4c
        /*0032*/ 	.byte	0x07
	.zero		1


	//----- nvinfo : EIATTR_EXTERNS
	.align		4
        /*0034*/ 	.byte	0x04, 0x0f
        /*0036*/ 	.short	(.L_37 - .L_36)


	//   ....[0]....
	.align		4
.L_36:
        /*0038*/ 	.word	index@(__assertfail)


	//----- nvinfo : EIATTR_MERCURY_ISA_VERSION
	.align		4
.L_37:
        /*003c*/ 	.byte	0x03, 0x5f
        /*003e*/ 	.short	0x0101


	//----- nvinfo : EIATTR_INT_WARP_WIDE_INSTR_OFFSETS
	.align		4
        /*0040*/ 	.byte	0x04, 0x31
        /*0042*/ 	.short	(.L_39 - .L_38)


	//   ....[0]....
.L_38:
        /*0044*/ 	.word	0x00000d60


	//   ....[1]....
        /*0048*/ 	.word	0x00000e00


	//   ....[2]....
        /*004c*/ 	.word	0x00002150


	//   ....[3]....
        /*0050*/ 	.word	0x00004260


	//   ....[4]....
        /*0054*/ 	.word	0x00004290


	//   ....[5]....
        /*0058*/ 	.word	0x000042e0


	//   ....[6]....
        /*005c*/ 	.word	0x00004c00


	//   ....[7]....
        /*0060*/ 	.word	0x00004c60


	//   ....[8]....
        /*0064*/ 	.word	0x00004d40


	//   ....[9]....
        /*0068*/ 	.word	0x00004db0


	//   ....[10]....
        /*006c*/ 	.word	0x00004ec0


	//   ....[11]....
        /*0070*/ 	.word	0x00004f50


	//   ....[12]....
        /*0074*/ 	.word	0x00005120


	//   ....[13]....
        /*0078*/ 	.word	0x00005280


	//----- nvinfo : EIATTR_COOP_GROUP_MASK_REGIDS
	.align		4
.L_39:
        /*007c*/ 	.byte	0x04, 0x29
        /*007e*/ 	.short	(.L_41 - .L_40)


	//   ....[0]....
.L_40:
        /*0080*/ 	.word	0xffffffff


	//   ....[1]....
        /*0084*/ 	.word	0xffffffff


	//   ....[2]....
        /*0088*/ 	.word	0xffffffff


	//   ....[3]....
        /*008c*/ 	.word	0xffffffff


	//   ....[4]....
        /*0090*/ 	.word	0xffffffff


	//   ....[5]....
        /*0094*/ 	.word	0xffffffff


	//   ....[6]....
        /*0098*/ 	.word	0xffffffff


	//   ....[7]....
        /*009c*/ 	.word	0xffffffff


	//   ....[8]....
        /*00a0*/ 	.word	0xffffffff


	//   ....[9]....
        /*00a4*/ 	.word	0xffffffff


	//   ....[10]....
        /*00a8*/ 	.word	0xffffffff


	//   ....[11]....
        /*00ac*/ 	.word	0xffffffff


	//   ....[12]....
        /*00b0*/ 	.word	0xffffffff


	//   ....[13]....
        /*00b4*/ 	.word	0xffffffff


	//----- nvinfo : EIATTR_COOP_GROUP_INSTR_OFFSETS
	.align		4
.L_41:
        /*00b8*/ 	.byte	0x04, 0x28
        /*00ba*/ 	.short	(.L_43 - .L_42)


	//   ....[0]....
.L_42:
        /*00bc*/ 	.word	0x000000c0


	//   ....[1]....
        /*00c0*/ 	.word	0x000004d0


	//   ....[2]....
        /*00c4*/ 	.word	0x000006d0


	//   ....[3]....
        /*00c8*/ 	.word	0x00000860


	//   ....[4]....
        /*00cc*/ 	.word	0x00000950


	//   ....[5]....
        /*00d0*/ 	.word	0x00000ab0


	//   ....[6]....
        /*00d4*/ 	.word	0x00000c40


	//   ....[7]....
        /*00d8*/ 	.word	0x00000e80


	//   ....[8]....
        /*00dc*/ 	.word	0x00002030


	//   ....[9]....
        /*00e0*/ 	.word	0x00003050


	//   ....[10]....
        /*00e4*/ 	.word	0x00003520


	//   ....[11]....
        /*00e8*/ 	.word	0x00003550


	//   ....[12]....
        /*00ec*/ 	.word	0x00004170


	//   ....[13]....
        /*00f0*/ 	.word	0x00004380


	//----- nvinfo : EIATTR_VRC_CTA_INIT_COUNT
	.align		4
.L_43:
        /*00f4*/ 	.byte	0x02, 0x4a
        /*00f6*/ 	.byte	0x80
	.zero		1


	//----- nvinfo : EIATTR_SYSCALL_OFFSETS
	.align		4
        /*00f8*/ 	.byte	0x04, 0x46
        /*00fa*/ 	.short	(.L_45 - .L_44)


	//   ....[0]....
.L_44:
        /*00fc*/ 	.word	0x00005d10


	//   ....[1]....
        /*0100*/ 	.word	0x00005e00


	//   ....[2]....
        /*0104*/ 	.word	0x000065c0


	//   ....[3]....
        /*0108*/ 	.word	0x00007240


	//   ....[4]....
        /*010c*/ 	.word	0x00007e90


	//   ....[5]....
        /*0110*/ 	.word	0x00008ae0


	//----- nvinfo : EIATTR_MBARRIER_INSTR_OFFSETS
	.align		4
.L_45:
        /*0114*/ 	.byte	0x04, 0x39
        /*0116*/ 	.short	(.L_47 - .L_46)


	//   ....[0]....
.L_46:
        /*0118*/ 	.word	0x000005c0
        /*011c*/ 	.word	0x000000ff
        /*0120*/ 	.word	0x00000000
        /*0124*/ 	.short	0x0100
        /*0126*/ 	.byte	0x08
	.zero		1


	//   ....[1]....
        /*0128*/ 	.word	0x000005d0
        /*012c*/ 	.word	0x000000ff
        /*0130*/ 	.word	0x00000040
        /*0134*/ 	.short	0x0100
        /*0136*/ 	.byte	0x08
	.zero		1


	//   ....[2]....
        /*0138*/ 	.word	0x000005e0
        /*013c*/ 	.word	0x000000ff
        /*0140*/ 	.word	0x00000008
        /*0144*/ 	.short	0x0100
        /*0146*/ 	.byte	0x08
	.zero		1


	//   ....[3]....
        /*0148*/ 	.word	0x000005f0
        /*014c*/ 	.word	0x000000ff
        /*0150*/ 	.word	0x00000048
        /*0154*/ 	.short	0x0100
        /*0156*/ 	.byte	0x08
	.zero		1


	//   ....[4]....
        /*0158*/ 	.word	0x00000600
        /*015c*/ 	.word	0x000000ff
        /*0160*/ 	.word	0x00000010
        /*0164*/ 	.short	0x0100
        /*0166*/ 	.byte	0x08
	.zero		1


	//   ....[5]....
        /*0168*/ 	.word	0x00000610
        /*016c*/ 	.word	0x000000ff
        /*0170*/ 	.word	0x00000050
        /*0174*/ 	.short	0x0100
        /*0176*/ 	.byte	0x08
	.zero		1


	//   ....[6]....
        /*0178*/ 	.word	0x00000620
        /*017c*/ 	.word	0x000000ff
        /*0180*/ 	.word	0x00000018
        /*0184*/ 	.short	0x0100
        /*0186*/ 	.byte	0x08
	.zero		1


	//   ....[7]....
        /*0188*/ 	.word	0x00000630
        /*018c*/ 	.word	0x000000ff
        /*0190*/ 	.word	0x00000058
        /*0194*/ 	.short	0x0100
        /*0196*/ 	.byte	0x08
	.zero		1


	//   ....[8]....
        /*0198*/ 	.word	0x00000640
        /*019c*/ 	.word	0x000000ff
        /*01a0*/ 	.word	0x00000020
        /*01a4*/ 	.short	0x0100
        /*01a6*/ 	.byte	0x08
	.zero		1


	//   ....[9]....
        /*01a8*/ 	.word	0x00000650
        /*01ac*/ 	.word	0x000000ff
        /*01b0*/ 	.word	0x00000060
        /*01b4*/ 	.short	0x0100
        /*01b6*/ 	.byte	0x08
	.zero		1


	//   ....[10]....
        /*01b8*/ 	.word	0x00000660
        /*01bc*/ 	.word	0x000000ff
        /*01c0*/ 	.word	0x00000028
        /*01c4*/ 	.short	0x0100
        /*01c6*/ 	.byte	0x08
	.zero		1


	//   ....[11]....
        /*01c8*/ 	.word	0x00000670
        /*01cc*/ 	.word	0x000000ff
        /*01d0*/ 	.word	0x00000068
        /*01d4*/ 	.short	0x0100
        /*01d6*/ 	.byte	0x08
	.zero		1


	//   ....[12]....
        /*01d8*/ 	.word	0x00000680
        /*01dc*/ 	.word	0x000000ff
        /*01e0*/ 	.word	0x00000030
        /*01e4*/ 	.short	0x0100
        /*01e6*/ 	.byte	0x08
	.zero		1


	//   ....[13]....
        /*01e8*/ 	.word	0x00000690
        /*01ec*/ 	.word	0x000000ff
        /*01f0*/ 	.word	0x00000070
        /*01f4*/ 	.short	0x0100
        /*01f6*/ 	.byte	0x08
	.zero		1


	//   ....[14]....
        /*01f8*/ 	.word	0x000006a0
        /*01fc*/ 	.word	0x000000ff
        /*0200*/ 	.word	0x00000038
        /*0204*/ 	.short	0x0100
        /*0206*/ 	.byte	0x08
	.zero		1


	//   ....[15]....
        /*0208*/ 	.word	0x000006b0
        /*020c*/ 	.word	0x000000ff
        /*0210*/ 	.word	0x00000078
        /*0214*/ 	.short	0x0100
        /*0216*/ 	.byte	0x08
	.zero		1


	//   ....[16]....
        /*0218*/ 	.word	0x000007d0
        /*021c*/ 	.word	0x000000ff
        /*0220*/ 	.word	0x00000080
        /*0224*/ 	.short	0x0100
        /*0226*/ 	.byte	0x09
	.zero		1


	//   ....[17]....
        /*0228*/ 	.word	0x000007e0
        /*022c*/ 	.word	0x000000ff
        /*0230*/ 	.word	0x000000a0
        /*0234*/ 	.short	0x0100
        /*0236*/ 	.byte	0x09
	.zero		1


	//   ....[18]....
        /*0238*/ 	.word	0x000007f0
        /*023c*/ 	.word	0x000000ff
        /*0240*/ 	.word	0x00000088
        /*0244*/ 	.short	0x0100
        /*0246*/ 	.byte	0x09
	.zero		1


	//   ....[19]....
        /*0248*/ 	.word	0x00000800
        /*024c*/ 	.word	0x000000ff
        /*0250*/ 	.word	0x000000a8
        /*0254*/ 	.short	0x0100
        /*0256*/ 	.byte	0x09
	.zero		1


	//   ....[20]....
        /*0258*/ 	.word	0x00000810
        /*025c*/ 	.word	0x000000ff
        /*0260*/ 	.word	0x00000090
        /*0264*/ 	.short	0x0100
        /*0266*/ 	.byte	0x09
	.zero		1


	//   ....[21]....
        /*0268*/ 	.word	0x00000820
        /*026c*/ 	.word	0x000000ff
        /*0270*/ 	.word	0x000000b0
        /*0274*/ 	.short	0x0100
        /*0276*/ 	.byte	0x09
	.zero		1


	//   ....[22]....
        /*0278*/ 	.word	0x00000830
        /*027c*/ 	.word	0x000000ff
        /*0280*/ 	.word	0x00000098
        /*0284*/ 	.short	0x0100
        /*0286*/ 	.byte	0x09
	.zero		1


	//   ....[23]....
        /*0288*/ 	.word	0x00000840
        /*028c*/ 	.word	0x000000ff
        /*0290*/ 	.word	0x000000b8
        /*0294*/ 	.short	0x0100
        /*0296*/ 	.byte	0x09
	.zero		1


	//   ....[24]....
        /*0298*/ 	.word	0x00000920
        /*029c*/ 	.word	0x000000ff
        /*02a0*/ 	.word	0x000000c0
        /*02a4*/ 	.short	0x0100
        /*02a6*/ 	.byte	0x08
	.zero		1


	//   ....[25]....
        /*02a8*/ 	.word	0x00000930
        /*02ac*/ 	.word	0x000000ff
        /*02b0*/ 	.word	0x000000c8
        /*02b4*/ 	.short	0x0100
        /*02b6*/ 	.byte	0x08
	.zero		1


	//   ....[26]....
        /*02b8*/ 	.word	0x00000a60
        /*02bc*/ 	.word	0x000000ff
        /*02c0*/ 	.word	0x000000d0
        /*02c4*/ 	.short	0x0100
        /*02c6*/ 	.byte	0x08
	.zero		1


	//   ....[27]....
        /*02c8*/ 	.word	0x00000a70
        /*02cc*/ 	.word	0x000000ff
        /*02d0*/ 	.word	0x000000e0
        /*02d4*/ 	.short	0x0100
        /*02d6*/ 	.byte	0x08
	.zero		1


	//   ....[28]....
        /*02d8*/ 	.word	0x00000a80
        /*02dc*/ 	.word	0x000000ff
        /*02e0*/ 	.word	0x000000d8
        /*02e4*/ 	.short	0x0100
        /*02e6*/ 	.byte	0x08
	.zero		1


	//   ....[29]....
        /*02e8*/ 	.word	0x00000a90
        /*02ec*/ 	.word	0x000000ff
        /*02f0*/ 	.word	0x000000e8
        /*02f4*/ 	.short	0x0100
        /*02f6*/ 	.byte	0x08
	.zero		1


	//   ....[30]....
        /*02f8*/ 	.word	0x00000bb0
        /*02fc*/ 	.word	0x000000ff
        /*0300*/ 	.word	0x000000f0
        /*0304*/ 	.short	0x0100
        /*0306*/ 	.byte	0x09
	.zero		1


	//   ....[31]....
        /*0308*/ 	.word	0x00000bc0
        /*030c*/ 	.word	0x000000ff
        /*0310*/ 	.word	0x00000110
        /*0314*/ 	.short	0x0100
        /*0316*/ 	.byte	0x09
	.zero		1


	//   ....[32]....
        /*0318*/ 	.word	0x00000bd0
        /*031c*/ 	.word	0x000000ff
        /*0320*/ 	.word	0x000000f8
        /*0324*/ 	.short	0x0100
        /*0326*/ 	.byte	0x09
	.zero		1


	//   ....[33]....
        /*0328*/ 	.word	0x00000be0
        /*032c*/ 	.word	0x000000ff
        /*0330*/ 	.word	0x00000118
        /*0334*/ 	.short	0x0100
        /*0336*/ 	.byte	0x09
	.zero		1


	//   ....[34]....
        /*0338*/ 	.word	0x00000bf0
        /*033c*/ 	.word	0x000000ff
        /*0340*/ 	.word	0x00000100
        /*0344*/ 	.short	0x0100
        /*0346*/ 	.byte	0x09
	.zero		1


	//   ....[35]....
        /*0348*/ 	.word	0x00000c00
        /*034c*/ 	.word	0x000000ff
        /*0350*/ 	.word	0x00000120
        /*0354*/ 	.short	0x0100
        /*0356*/ 	.byte	0x09
	.zero		1


	//   ....[36]....
        /*0358*/ 	.word	0x00000c10
        /*035c*/ 	.word	0x000000ff
        /*0360*/ 	.word	0x00000108
        /*0364*/ 	.short	0x0100
        /*0366*/ 	.byte	0x09
	.zero		1


	//   ....[37]....
        /*0368*/ 	.word	0x00000c20
        /*036c*/ 	.word	0x000000ff
        /*0370*/ 	.word	0x00000128
        /*0374*/ 	.short	0x0100
        /*0376*/ 	.byte	0x09
	.zero		1


	//   ....[38]....
        /*0378*/ 	.word	0x00000d10
        /*037c*/ 	.word	0x000000ff
        /*0380*/ 	.word	0x00000130
        /*0384*/ 	.short	0x0100
        /*0386*/ 	.byte	0x08
	.zero		1


	//   ....[39]....
        /*0388*/ 	.word	0x00000d20
        /*038c*/ 	.word	0x000000ff
        /*0390*/ 	.word	0x00000140
        /*0394*/ 	.short	0x0100
        /*0396*/ 	.byte	0x08
	.zero		1


	//   ....[40]....
        /*0398*/ 	.word	0x00000d30
        /*039c*/ 	.word	0x000000ff
        /*03a0*/ 	.word	0x00000138
        /*03a4*/ 	.short	0x0100
        /*03a6*/ 	.byte	0x08
	.zero		1


	//   ....[41]....
        /*03a8*/ 	.word	0x00000d40
        /*03ac*/ 	.word	0x000000ff
        /*03b0*/ 	.word	0x00000148
        /*03b4*/ 	.short	0x0100
        /*03b6*/ 	.byte	0x08
	.zero		1


	//   ....[42]....
        /*03b8*/ 	.word	0x00000e30
        /*03bc*/ 	.word	0x000000ff
        /*03c0*/ 	.word	0x00000150
        /*03c4*/ 	.short	0x0100
        /*03c6*/ 	.byte	0x07
	.zero		1


	//   ....[43]....
        /*03c8*/ 	.word	0x00001820
        /*03cc*/ 	.word	0x00000002
        /*03d0*/ 	.word	0x00000140
        /*03d4*/ 	.short	0x010a
        /*03d6*/ 	.byte	0xff
	.zero		1


	//   ....[44]....
        /*03d8*/ 	.word	0x00001850
        /*03dc*/ 	.word	0x00000002
        /*03e0*/ 	.word	0x00000130
        /*03e4*/ 	.short	0x0101
        /*03e6*/ 	.byte	0xff
	.zero		1


	//   ....[45]....
        /*03e8*/ 	.word	0x00001920
        /*03ec*/ 	.word	0x000000ff
        /*03f0*/ 	.word	0x00000040
        /*03f4*/ 	.short	0x010a
        /*03f6*/ 	.byte	0x08
	.zero		1


	//   ....[46]....
        /*03f8*/ 	.word	0x00001a20
        /*03fc*/ 	.word	0x000000ff
        /*0400*/ 	.word	0x00000040
        /*0404*/ 	.short	0x010a
        /*0406*/ 	.byte	0x21
	.zero		1


	//   ....[47]....
        /*0408*/ 	.word	0x00001bd0
        /*040c*/ 	.word	0x000000ff
        /*0410*/ 	.word	0x00000040
        /*0414*/ 	.short	0x010a
        /*0416*/ 	.byte	0x08
	.zero		1


	//   ....[48]....
        /*0418*/ 	.word	0x00001cf0
        /*041c*/ 	.word	0x000000ff
        /*0420*/ 	.word	0x000000c8
        /*0424*/ 	.short	0x0101
        /*0426*/ 	.byte	0x06
	.zero		1


	//   ....[49]....
        /*0428*/ 	.word	0x00001d00
        /*042c*/ 	.word	0x000000ff
        /*0430*/ 	.word	0x00000040
        /*0434*/ 	.short	0x010a
        /*0436*/ 	.byte	0x08
	.zero		1


	//   ....[50]....
        /*0438*/ 	.word	0x00001d80
        /*043c*/ 	.word	0x000000ff
        /*0440*/ 	.word	0x00000040
        /*0444*/ 	.short	0x010a
        /*0446*/ 	.byte	0x11
	.zero		1


	//   ....[51]....
        /*0448*/ 	.word	0x00001f10
        /*044c*/ 	.word	0x000000ff
        /*0450*/ 	.word	0x00000040
        /*0454*/ 	.short	0x010a
        /*0456*/ 	.byte	0x08
	.zero		1


	//   ....[52]....
        /*0458*/ 	.word	0x00002060
        /*045c*/ 	.word	0x00000002
        /*0460*/ 	.word	0x000000d0
        /*0464*/ 	.short	0x010a
        /*0466*/ 	.byte	0xff
	.zero		1


	//   ....[53]....
        /*0468*/ 	.word	0x00002120
        /*046c*/ 	.word	0x00000002
        /*0470*/ 	.word	0x00000000
        /*0474*/ 	.short	0x0101
        /*0476*/ 	.byte	0xff
	.zero		1


	//   ....[54]....
        /*0478*/ 	.word	0x00002680
        /*047c*/ 	.word	0x000000ff
        /*0480*/ 	.word	0x00000000
        /*0484*/ 	.short	0x010a
        /*0486*/ 	.byte	0x04
	.zero		1


	//   ....[55]....
        /*0488*/ 	.word	0x00002710
        /*048c*/ 	.word	0x000000ff
        /*0490*/ 	.word	0x00000000
        /*0494*/ 	.short	0x010a
        /*0496*/ 	.byte	0x04
	.zero		1


	//   ....[56]....
        /*0498*/ 	.word	0x000027a0
        /*049c*/ 	.word	0x000000ff
        /*04a0*/ 	.word	0x00000000
        /*04a4*/ 	.short	0x010a
        /*04a6*/ 	.byte	0x04
	.zero		1


	//   ....[57]....
        /*04a8*/ 	.word	0x00002830
        /*04ac*/ 	.word	0x000000ff
        /*04b0*/ 	.word	0x00000000
        /*04b4*/ 	.short	0x010a
        /*04b6*/ 	.byte	0x04
	.zero		1


	//   ....[58]....
        /*04b8*/ 	.word	0x000028c0
        /*04bc*/ 	.word	0x000000ff
        /*04c0*/ 	.word	0x00000000
        /*04c4*/ 	.short	0x010a
        /*04c6*/ 	.byte	0x04
	.zero		1


	//   ....[59]....
        /*04c8*/ 	.word	0x00002950
        /*04cc*/ 	.word	0x000000ff
        /*04d0*/ 	.word	0x00000000
        /*04d4*/ 	.short	0x010a
        /*04d6*/ 	.byte	0x04
	.zero		1


	//   ....[60]....
        /*04d8*/ 	.word	0x000029e0
        /*04dc*/ 	.word	0x000000ff
        /*04e0*/ 	.word	0x00000000
        /*04e4*/ 	.short	0x010a
        /*04e6*/ 	.byte	0x04
	.zero		1


	//   ....[61]....
        /*04e8*/ 	.word	0x00002a80
        /*04ec*/ 	.word	0x00000000
        /*04f0*/ 	.word	0x00000000
        /*04f4*/ 	.short	0x010a
        /*04f6*/ 	.byte	0xff
	.zero		1


	//   ....[62]....
        /*04f8*/ 	.word	0x00002bb0
        /*04fc*/ 	.word	0x00000000
        /*0500*/ 	.word	0x00000130
        /*0504*/ 	.short	0x010a
        /*0506*/ 	.byte	0xff
	.zero		1


	//   ....[63]....
        /*0508*/ 	.word	0x00002c20
        /*050c*/ 	.word	0x00000000
        /*0510*/ 	.word	0x00000000
        /*0514*/ 	.short	0x0101
        /*0516*/ 	.byte	0xff
	.zero		1


	//   ....[64]....
        /*0518*/ 	.word	0x00002c40
        /*051c*/ 	.word	0x000000ff
        /*0520*/ 	.word	0x000000e0
        /*0524*/ 	.short	0x010a
        /*0526*/ 	.byte	0x05
	.zero		1


	//   ....[65]....
        /*0528*/ 	.word	0x00002d60
        /*052c*/ 	.word	0x00000000
        /*0530*/ 	.word	0x000000d0
        /*0534*/ 	.short	0x010a
        /*0536*/ 	.byte	0xff
	.zero		1


	//   ....[66]....
        /*0538*/ 	.word	0x00002e60
        /*053c*/ 	.word	0x00000000
        /*0540*/ 	.word	0x00000000
        /*0544*/ 	.short	0x0101
        /*0546*/ 	.byte	0xff
	.zero		1


	//   ....[67]....
        /*0548*/ 	.word	0x00002ef0
        /*054c*/ 	.word	0x000000ff
        /*0550*/ 	.word	0x000000e0
        /*0554*/ 	.short	0x0106
        /*0556*/ 	.byte	0x05
	.zero		1


	//   ....[68]....
        /*0558*/ 	.word	0x00002f10
        /*055c*/ 	.word	0x000000ff
        /*0560*/ 	.word	0x000000e0
        /*0564*/ 	.short	0x010a
        /*0566*/ 	.byte	0x05
	.zero		1


	//   ....[69]....
        /*0568*/ 	.word	0x00002fa0
        /*056c*/ 	.word	0x000000ff
        /*0570*/ 	.word	0x000000e0
        /*0574*/ 	.short	0x0106
        /*0576*/ 	.byte	0x04
	.zero		1


	//   ....[70]....
        /*0578*/ 	.word	0x00002fe0
        /*057c*/ 	.word	0x00000000
        /*0580*/ 	.word	0x000000e0
        /*0584*/ 	.short	0x010a
        /*0586*/ 	.byte	0xff
	.zero		1


	//   ....[71]....
        /*0588*/ 	.word	0x00003220
        /*058c*/ 	.word	0x000000ff
        /*0590*/ 	.word	0x00000008
        /*0594*/ 	.short	0x010a
        /*0596*/ 	.byte	0x06
	.zero		1


	//   ....[72]....
        /*0598*/ 	.word	0x00003240
        /*059c*/ 	.word	0x000000ff
        /*05a0*/ 	.word	0x00000008
        /*05a4*/ 	.short	0x010a
        /*05a6*/ 	.byte	0x06
	.zero		1


	//   ....[73]....
        /*05a8*/ 	.word	0x000033d0
        /*05ac*/ 	.word	0x000000ff
        /*05b0*/ 	.word	0x00000008
        /*05b4*/ 	.short	0x010a
        /*05b6*/ 	.byte	0x06
	.zero		1


	//   ....[74]....
        /*05b8*/ 	.word	0x000033f0
        /*05bc*/ 	.word	0x000000ff
        /*05c0*/ 	.word	0x00000008
        /*05c4*/ 	.short	0x010a
        /*05c6*/ 	.byte	0x06
	.zero		1


	//   ....[75]....
        /*05c8*/ 	.word	0x000034b0
        /*05cc*/ 	.word	0x000000ff
        /*05d0*/ 	.word	0x00000000
        /*05d4*/ 	.short	0x0101
        /*05d6*/ 	.byte	0x07
	.zero		1


	//   ....[76]....
        /*05d8*/ 	.word	0x000037f0
        /*05dc*/ 	.word	0x00000000
        /*05e0*/ 	.word	0x000000d0
        /*05e4*/ 	.short	0x010a
        /*05e6*/ 	.byte	0xff
	.zero		1


	//   ....[77]....
        /*05e8*/ 	.word	0x000038b0
        /*05ec*/ 	.word	0x00000000
        /*05f0*/ 	.word	0x00000000
        /*05f4*/ 	.short	0x0101
        /*05f6*/ 	.byte	0xff
	.zero		1


	//   ....[78]....
        /*05f8*/ 	.word	0x00003970
        /*05fc*/ 	.word	0x000000ff
        /*0600*/ 	.word	0x00000000
        /*0604*/ 	.short	0x010a
        /*0606*/ 	.byte	0x08
	.zero		1


	//   ....[79]....
        /*0608*/ 	.word	0x00003980
        /*060c*/ 	.word	0x000000ff
        /*0610*/ 	.word	0x00000110
        /*0614*/ 	.short	0x010a
        /*0616*/ 	.byte	0x09
	.zero		1


	//   ....[80]....
        /*0618*/ 	.word	0x00003a30
        /*061c*/ 	.word	0x000000ff
        /*0620*/ 	.word	0x00000000
        /*0624*/ 	.short	0x010a
        /*0626*/ 	.byte	0x08
	.zero		1


	//   ....[81]....
        /*0628*/ 	.word	0x00003b60
        /*062c*/ 	.word	0x000000ff
        /*0630*/ 	.word	0x00000000
        /*0634*/ 	.short	0x010a
        /*0636*/ 	.byte	0x1e
	.zero		1


	//   ....[82]....
        /*0638*/ 	.word	0x00003e60
        /*063c*/ 	.word	0x000000ff
        /*0640*/ 	.word	0x00000000
        /*0644*/ 	.short	0x010a
        /*0646*/ 	.byte	0x08
	.zero		1


	//   ....[83]....
        /*0648*/ 	.word	0x00003ef0
        /*064c*/ 	.word	0x000000ff
        /*0650*/ 	.word	0x00000000
        /*0654*/ 	.short	0x010a
        /*0656*/ 	.byte	0x08
	.zero		1


	//   ....[84]....
        /*0658*/ 	.word	0x00003f80
        /*065c*/ 	.word	0x000000ff
        /*0660*/ 	.word	0x00000000
        /*0664*/ 	.short	0x010a
        /*0666*/ 	.byte	0x08
	.zero		1


	//   ....[85]....
        /*0668*/ 	.word	0x00004020
        /*066c*/ 	.word	0x00000000
        /*0670*/ 	.word	0x00000000
        /*0674*/ 	.short	0x010a
        /*0676*/ 	.byte	0xff
	.zero		1


	//   ....[86]....
        /*0678*/ 	.word	0x00004060
        /*067c*/ 	.word	0x00000000
        /*0680*/ 	.word	0x00000000
        /*0684*/ 	.short	0x010a
        /*0686*/ 	.byte	0xff
	.zero		1


	//   ....[87]....
        /*0688*/ 	.word	0x000040d0
        /*068c*/ 	.word	0x000000ff
        /*0690*/ 	.word	0x00000000
        /*0694*/ 	.short	0x0101
        /*0696*/ 	.byte	0x05
	.zero		1


	//   ....[88]....
        /*0698*/ 	.word	0x00004110
        /*069c*/ 	.word	0x000000ff
        /*06a0*/ 	.word	0x00000150
        /*06a4*/ 	.short	0x010a
        /*06a6*/ 	.byte	0x07
	.zero		1


	//   ....[89]....
        /*06a8*/ 	.word	0x00004160
        /*06ac*/ 	.word	0x000000ff
        /*06b0*/ 	.word	0x00000000
        /*06b4*/ 	.short	0x0101
        /*06b6*/ 	.byte	0x05
	.zero		1


	//   ....[90]....
        /*06b8*/ 	.word	0x000045b0
        /*06bc*/ 	.word	0x00000000
        /*06c0*/ 	.word	0x000000d0
        /*06c4*/ 	.short	0x010a
        /*06c6*/ 	.byte	0xff
	.zero		1


	//   ....[91]....
        /*06c8*/ 	.word	0x00004670
        /*06cc*/ 	.word	0x00000000
        /*06d0*/ 	.word	0x00000000
        /*06d4*/ 	.short	0x0101
        /*06d6*/ 	.byte	0xff
	.zero		1


	//   ....[92]....
        /*06d8*/ 	.word	0x00004990
        /*06dc*/ 	.word	0x000000ff
        /*06e0*/ 	.word	0x000000c8
        /*06e4*/ 	.short	0x010a
        /*06e6*/ 	.byte	0x07
	.zero		1


	//   ....[93]....
        /*06e8*/ 	.word	0x00004b80
        /*06ec*/ 	.word	0x000000ff
        /*06f0*/ 	.word	0x000000a0
        /*06f4*/ 	.short	0x010a
        /*06f6*/ 	.byte	0x07
	.zero		1


	//   ....[94]....
        /*06f8*/ 	.word	0x00004cf0
        /*06fc*/ 	.word	0x000000ff
        /*0700*/ 	.word	0x00000080
        /*0704*/ 	.short	0x010b
        /*0706*/ 	.byte	0x07
	.zero		1


	//   ....[95]....
        /*0708*/ 	.word	0x00004d00
        /*070c*/ 	.word	0x000000ff
        /*0710*/ 	.word	0x00000000
        /*0714*/ 	.short	0x0101
        /*0716*/ 	.byte	0x08
	.zero		1


	//   ....[96]....
        /*0718*/ 	.word	0x00004d10
        /*071c*/ 	.word	0x000000ff
        /*0720*/ 	.word	0x000000a8
        /*0724*/ 	.short	0x010a
        /*0726*/ 	.byte	0x07
	.zero		1


	//   ....[97]....
        /*0728*/ 	.word	0x00004e60
        /*072c*/ 	.word	0x000000ff
        /*0730*/ 	.word	0x00000088
        /*0734*/ 	.short	0x010b
        /*0736*/ 	.byte	0x07
	.zero		1


	//   ....[98]....
        /*0738*/ 	.word	0x00004e70
        /*073c*/ 	.word	0x000000ff
        /*0740*/ 	.word	0x00000000
        /*0744*/ 	.short	0x0101
        /*0746*/ 	.byte	0x08
	.zero		1


	//   ....[99]....
        /*0748*/ 	.word	0x00004e80
        /*074c*/ 	.word	0x000000ff
        /*0750*/ 	.word	0x000000b0
        /*0754*/ 	.short	0x010a
        /*0756*/ 	.byte	0x07
	.zero		1


	//   ....[100]....
        /*0758*/ 	.word	0x00005000
        /*075c*/ 	.word	0x000000ff
        /*0760*/ 	.word	0x00000090
        /*0764*/ 	.short	0x010b
        /*0766*/ 	.byte	0x07
	.zero		1


	//   ....[101]....
        /*0768*/ 	.word	0x00005040
        /*076c*/ 	.word	0x000000ff
        /*0770*/ 	.word	0x00000000
        /*0774*/ 	.short	0x0101
        /*0776*/ 	.byte	0x08
	.zero		1


	//   ....[102]....
        /*0778*/ 	.word	0x00005080
        /*077c*/ 	.word	0x000000ff
        /*0780*/ 	.word	0x000000b8
        /*0784*/ 	.short	0x010a
        /*0786*/ 	.byte	0x07
	.zero		1


	//   ....[103]....
        /*0788*/ 	.word	0x000052c0
        /*078c*/ 	.word	0x000000ff
        /*0790*/ 	.word	0x00000098
        /*0794*/ 	.short	0x010b
        /*0796*/ 	.byte	0x07
	.zero		1


	//   ....[104]....
        /*0798*/ 	.word	0x000052e0
        /*079c*/ 	.word	0x000000ff
        /*07a0*/ 	.word	0x00000000
        /*07a4*/ 	.short	0x0101
        /*07a6*/ 	.byte	0x0d
	.zero		1


	//   ....[105]....
        /*07a8*/ 	.word	0x00005310
        /*07ac*/ 	.word	0x000000ff
        /*07b0*/ 	.word	0x000000a0
        /*07b4*/ 	.short	0x010a
        /*07b6*/ 	.byte	0x07
	.zero		1


	//   ....[106]....
        /*07b8*/ 	.word	0x00005330
        /*07bc*/ 	.word	0x000000ff
        /*07c0*/ 	.word	0x000000a8
        /*07c4*/ 	.short	0x010a
        /*07c6*/ 	.byte	0x07
	.zero		1


	//   ....[107]....
        /*07c8*/ 	.word	0x00005350
        /*07cc*/ 	.word	0x000000ff
        /*07d0*/ 	.word	0x000000b0
        /*07d4*/ 	.short	0x010a
        /*07d6*/ 	.byte	0x07
	.zero		1


	//   ....[108]....
        /*07d8*/ 	.word	0x00005390
        /*07dc*/ 	.word	0x00000000
        /*07e0*/ 	.word	0x000000b8
        /*07e4*/ 	.short	0x010a
        /*07e6*/ 	.byte	0xff
	.zero		1


	//   ....[109]....
        /*07e8*/ 	.word	0x000056d0
        /*07ec*/ 	.word	0x00000000
        /*07f0*/ 	.word	0x000000d0
        /*07f4*/ 	.short	0x010a
        /*07f6*/ 	.byte	0xff
	.zero		1


	//   ....[110]....
        /*07f8*/ 	.word	0x000057e0
        /*07fc*/ 	.word	0x00000000
        /*0800*/ 	.word	0x00000000
        /*0804*/ 	.short	0x0101
        /*0806*/ 	.byte	0xff
	.zero		1


	//   ....[111]....
        /*0808*/ 	.word	0x00006150
        /*080c*/ 	.word	0x000000ff
        /*0810*/ 	.word	0x00000080
        /*0814*/ 	.short	0x010a
        /*0816*/ 	.byte	0x2e
	.zero		1


	//   ....[112]....
        /*0818*/ 	.word	0x000062b0
        /*081c*/ 	.word	0x00000074
        /*0820*/ 	.word	0x000000f0
        /*0824*/ 	.short	0x010a
        /*0826*/ 	.byte	0xff
	.zero		1


	//   ....[113]....
        /*0828*/ 	.word	0x000063b0
        /*082c*/ 	.word	0x000000ff
        /*0830*/ 	.word	0x00000080
        /*0834*/ 	.short	0x010a
        /*0836*/ 	.byte	0x2e
	.zero		1


	//   ....[114]....
        /*0838*/ 	.word	0x000064a0
        /*083c*/ 	.word	0x00000074
        /*0840*/ 	.word	0x000000f0
        /*0844*/ 	.short	0x010a
        /*0846*/ 	.byte	0xff
	.zero		1


	//   ....[115]....
        /*0848*/ 	.word	0x00006f70
        /*084c*/ 	.word	0x00000000
        /*0850*/ 	.word	0x00000000
        /*0854*/ 	.short	0x0101
        /*0856*/ 	.byte	0xff
	.zero		1


	//   ....[116]....
        /*0858*/ 	.word	0x00006f80
        /*085c*/ 	.word	0x00000002
        /*0860*/ 	.word	0x00000080
        /*0864*/ 	.short	0x010a
        /*0866*/ 	.byte	0xff
	.zero		1


	//   ....[117]....
        /*0868*/ 	.word	0x00007060
        /*086c*/ 	.word	0x00000002
        /*0870*/ 	.word	0x00000080
        /*0874*/ 	.short	0x010a
        /*0876*/ 	.byte	0xff
	.zero		1


	//   ....[118]....
        /*0878*/ 	.word	0x00007bc0
        /*087c*/ 	.word	0x0000003f
        /*0880*/ 	.word	0x00000000
        /*0884*/ 	.short	0x0101
        /*0886*/ 	.byte	0xff
	.zero		1


	//   ....[119]....
        /*0888*/ 	.word	0x00007be0
        /*088c*/ 	.word	0x00000000
        /*0890*/ 	.word	0x00000080
        /*0894*/ 	.short	0x010a
        /*0896*/ 	.byte	0xff
	.zero		1


	//   ....[120]....
        /*0898*/ 	.word	0x00007cb0
        /*089c*/ 	.word	0x00000000
        /*08a0*/ 	.word	0x00000080
        /*08a4*/ 	.short	0x010a
        /*08a6*/ 	.byte	0xff
	.zero		1


	//   ....[121]....
        /*08a8*/ 	.word	0x00008810
        /*08ac*/ 	.word	0x0000003f
        /*08b0*/ 	.word	0x00000000
        /*08b4*/ 	.short	0x0101
        /*08b6*/ 	.byte	0xff
	.zero		1


	//   ....[122]....
        /*08b8*/ 	.word	0x00008830
        /*08bc*/ 	.word	0x00000000
        /*08c0*/ 	.word	0x00000080
        /*08c4*/ 	.short	0x010a
        /*08c6*/ 	.byte	0xff
	.zero		1


	//   ....[123]....
        /*08c8*/ 	.word	0x00008900
        /*08cc*/ 	.word	0x00000000
        /*08d0*/ 	.word	0x00000080
        /*08d4*/ 	.short	0x010a
        /*08d6*/ 	.byte	0xff
	.zero		1


	//   ....[124]....
        /*08d8*/ 	.word	0x00008cf0
        /*08dc*/ 	.word	0x00000074
        /*08e0*/ 	.word	0x00000000
        /*08e4*/ 	.short	0x0101
        /*08e6*/ 	.byte	0xff
	.zero		1


	//   ....[125]....
        /*08e8*/ 	.word	0x000094b0
        /*08ec*/ 	.word	0x00000000
        /*08f0*/ 	.word	0x00000000
        /*08f4*/ 	.short	0x0101
        /*08f6*/ 	.byte	0xff
	.zero		1


	//   ....[126]....
        /*08f8*/ 	.word	0x00009720
        /*08fc*/ 	.word	0x000000ff
        /*0900*/ 	.word	0x00000000
        /*0904*/ 	.short	0x0101
        /*0906*/ 	.byte	0x04
	.zero		1


	//   ....[127]....
        /*0908*/ 	.word	0x00009740
        /*090c*/ 	.word	0x00000002
        /*0910*/ 	.word	0x00000140
        /*0914*/ 	.short	0x010a
        /*0916*/ 	.byte	0xff
	.zero		1


	//   ....[128]....
        /*0918*/ 	.word	0x000097a0
        /*091c*/ 	.word	0x00000002
        /*0920*/ 	.word	0x00000040
        /*0924*/ 	.short	0x010a
        /*0926*/ 	.byte	0xff
	.zero		1


	//   ....[129]....
        /*0928*/ 	.word	0x00009800
        /*092c*/ 	.word	0x00000002
        /*0930*/ 	.word	0x00000040
        /*0934*/ 	.short	0x010a
        /*0936*/ 	.byte	0xff
	.zero		1


	//   ....[130]....
        /*0938*/ 	.word	0x00009850
        /*093c*/ 	.word	0x00000002
        /*0940*/ 	.word	0x000000d0
        /*0944*/ 	.short	0x010a
        /*0946*/ 	.byte	0xff
	.zero		1


	//   ....[131]....
        /*0948*/ 	.word	0x000098b0
        /*094c*/ 	.word	0x00000000
        /*0950*/ 	.word	0x00000000
        /*0954*/ 	.short	0x010a
        /*0956*/ 	.byte	0xff
	.zero		1


	//   ....[132]....
        /*0958*/ 	.word	0x00009910
        /*095c*/ 	.word	0x00000000
        /*0960*/ 	.word	0x00000000
        /*0964*/ 	.short	0x010a
        /*0966*/ 	.byte	0xff
	.zero		1


	//   ....[133]....
        /*0968*/ 	.word	0x00009970
        /*096c*/ 	.word	0x00000000
        /*0970*/ 	.word	0x00000000
        /*0974*/ 	.short	0x010a
        /*0976*/ 	.byte	0xff
	.zero		1


	//   ....[134]....
        /*0978*/ 	.word	0x000099d0
        /*097c*/ 	.word	0x00000000
        /*0980*/ 	.word	0x00000000
        /*0984*/ 	.short	0x010a
        /*0986*/ 	.byte	0xff
	.zero		1


	//   ....[135]....
        /*0988*/ 	.word	0x00009a30
        /*098c*/ 	.word	0x00000000
        /*0990*/ 	.word	0x00000000
        /*0994*/ 	.short	0x010a
        /*0996*/ 	.byte	0xff
	.zero		1


	//   ....[136]....
        /*0998*/ 	.word	0x00009a90
        /*099c*/ 	.word	0x00000000
        /*09a0*/ 	.word	0x00000000
        /*09a4*/ 	.short	0x010a
        /*09a6*/ 	.byte	0xff
	.zero		1


	//   ....[137]....
        /*09a8*/ 	.word	0x00009af0
        /*09ac*/ 	.word	0x00000000
        /*09b0*/ 	.word	0x00000000
        /*09b4*/ 	.short	0x010a
        /*09b6*/ 	.byte	0xff
	.zero		1


	//   ....[138]....
        /*09b8*/ 	.word	0x00009b40
        /*09bc*/ 	.word	0x00000000
        /*09c0*/ 	.word	0x00000130
        /*09c4*/ 	.short	0x010a
        /*09c6*/ 	.byte	0xff
	.zero		1


	//   ....[139]....
        /*09c8*/ 	.word	0x00009ba0
        /*09cc*/ 	.word	0x00000000
        /*09d0*/ 	.word	0x000000e0
        /*09d4*/ 	.short	0x010a
        /*09d6*/ 	.byte	0xff
	.zero		1


	//   ....[140]....
        /*09d8*/ 	.word	0x00009bf0
        /*09dc*/ 	.word	0x00000000
        /*09e0*/ 	.word	0x000000d0
        /*09e4*/ 	.short	0x010a
        /*09e6*/ 	.byte	0xff
	.zero		1


	//   ....[141]....
        /*09e8*/ 	.word	0x00009c50
        /*09ec*/ 	.word	0x00000000
        /*09f0*/ 	.word	0x000000e0
        /*09f4*/ 	.short	0x010a
        /*09f6*/ 	.byte	0xff
	.zero		1


	//   ....[142]....
        /*09f8*/ 	.word	0x00009cb0
        /*09fc*/ 	.word	0x00000004
        /*0a00*/ 	.word	0x00000008
        /*0a04*/ 	.short	0x010a
        /*0a06*/ 	.byte	0xff
	.zero		1


	//   ....[143]....
        /*0a08*/ 	.word	0x00009d90
        /*0a0c*/ 	.word	0x00000002
        /*0a10*/ 	.word	0x00000008
        /*0a14*/ 	.short	0x010a
        /*0a16*/ 	.byte	0xff
	.zero		1


	//   ....[144]....
        /*0a18*/ 	.word	0x00009de0
        /*0a1c*/ 	.word	0x00000000
        /*0a20*/ 	.word	0x000000d0
        /*0a24*/ 	.short	0x010a
        /*0a26*/ 	.byte	0xff
	.zero		1


	//   ....[145]....
        /*0a28*/ 	.word	0x00009e40
        /*0a2c*/ 	.word	0x00000000
        /*0a30*/ 	.word	0x00000110
        /*0a34*/ 	.short	0x010a
        /*0a36*/ 	.byte	0xff
	.zero		1


	//   ....[146]....
        /*0a38*/ 	.word	0x00009ea0
        /*0a3c*/ 	.word	0x00000000
        /*0a40*/ 	.word	0x00000000
        /*0a44*/ 	.short	0x010a
        /*0a46*/ 	.byte	0xff
	.zero		1


	//   ....[147]....
        /*0a48*/ 	.word	0x00009f00
        /*0a4c*/ 	.word	0x00000000
        /*0a50*/ 	.word	0x00000000
        /*0a54*/ 	.short	0x010a
        /*0a56*/ 	.byte	0xff
	.zero		1


	//   ....[148]....
        /*0a58*/ 	.word	0x00009f60
        /*0a5c*/ 	.word	0x00000000
        /*0a60*/ 	.word	0x00000000
        /*0a64*/ 	.short	0x010a
        /*0a66*/ 	.byte	0xff
	.zero		1


	//   ....[149]....
        /*0a68*/ 	.word	0x00009fc0
        /*0a6c*/ 	.word	0x00000000
        /*0a70*/ 	.word	0x00000000
        /*0a74*/ 	.short	0x010a
        /*0a76*/ 	.byte	0xff
	.zero		1


	//   ....[150]....
        /*0a78*/ 	.word	0x0000a020
        /*0a7c*/ 	.word	0x00000000
        /*0a80*/ 	.word	0x00000150
        /*0a84*/ 	.short	0x010a
        /*0a86*/ 	.byte	0xff
	.zero		1


	//   ....[151]....
        /*0a88*/ 	.word	0x0000a070
        /*0a8c*/ 	.word	0x00000000
        /*0a90*/ 	.word	0x000000d0
        /*0a94*/ 	.short	0x010a
        /*0a96*/ 	.byte	0xff
	.zero		1


	//   ....[152]....
        /*0a98*/ 	.word	0x0000a0d0
        /*0a9c*/ 	.word	0x00000000
        /*0aa0*/ 	.word	0x000000c8
        /*0aa4*/ 	.short	0x010a
        /*0aa6*/ 	.byte	0xff
	.zero		1


	//   ....[153]....
        /*0aa8*/ 	.word	0x0000a130
        /*0aac*/ 	.word	0x00000000
        /*0ab0*/ 	.word	0x000000a0
        /*0ab4*/ 	.short	0x010a
        /*0ab6*/ 	.byte	0xff
	.zero		1


	//   ....[154]....
        /*0ab8*/ 	.word	0x0000a190
        /*0abc*/ 	.word	0x00000000
        /*0ac0*/ 	.word	0x000000a8
        /*0ac4*/ 	.short	0x010a
        /*0ac6*/ 	.byte	0xff
	.zero		1


	//   ....[155]....
        /*0ac8*/ 	.word	0x0000a1f0
        /*0acc*/ 	.word	0x00000000
        /*0ad0*/ 	.word	0x000000b0
        /*0ad4*/ 	.short	0x010a
        /*0ad6*/ 	.byte	0xff
	.zero		1


	//   ....[156]....
        /*0ad8*/ 	.word	0x0000a250
        /*0adc*/ 	.word	0x00000000
        /*0ae0*/ 	.word	0x000000b8
        /*0ae4*/ 	.short	0x010a
        /*0ae6*/ 	.byte	0xff
	.zero		1


	//   ....[157]....
        /*0ae8*/ 	.word	0x0000a2b0
        /*0aec*/ 	.word	0x00000000
        /*0af0*/ 	.word	0x000000a0
        /*0af4*/ 	.short	0x010a
        /*0af6*/ 	.byte	0xff
	.zero		1


	//   ....[158]....
        /*0af8*/ 	.word	0x0000a310
        /*0afc*/ 	.word	0x00000000
        /*0b00*/ 	.word	0x000000a8
        /*0b04*/ 	.short	0x010a
        /*0b06*/ 	.byte	0xff
	.zero		1


	//   ....[159]....
        /*0b08*/ 	.word	0x0000a370
        /*0b0c*/ 	.word	0x00000000
        /*0b10*/ 	.word	0x000000b0
        /*0b14*/ 	.short	0x010a
        /*0b16*/ 	.byte	0xff
	.zero		1


	//   ....[160]....
        /*0b18*/ 	.word	0x0000a3c0
        /*0b1c*/ 	.word	0x00000000
        /*0b20*/ 	.word	0x000000d0
        /*0b24*/ 	.short	0x010a
        /*0b26*/ 	.byte	0xff
	.zero		1


	//   ....[161]....
        /*0b28*/ 	.word	0x0000a420
        /*0b2c*/ 	.word	0x00000002
        /*0b30*/ 	.word	0x00000080
        /*0b34*/ 	.short	0x010a
        /*0b36*/ 	.byte	0xff
	.zero		1


	//   ....[162]....
        /*0b38*/ 	.word	0x0000a470
        /*0b3c*/ 	.word	0x00000074
        /*0b40*/ 	.word	0x000000f0
        /*0b44*/ 	.short	0x010a
        /*0b46*/ 	.byte	0xff
	.zero		1


	//   ....[163]....
        /*0b48*/ 	.word	0x0000a4c0
        /*0b4c*/ 	.word	0x00000002
        /*0b50*/ 	.word	0x00000080
        /*0b54*/ 	.short	0x010a
        /*0b56*/ 	.byte	0xff
	.zero		1


	//   ....[164]....
        /*0b58*/ 	.word	0x0000a510
        /*0b5c*/ 	.word	0x00000000
        /*0b60*/ 	.word	0x00000080
        /*0b64*/ 	.short	0x010a
        /*0b66*/ 	.byte	0xff
	.zero		1


	//   ....[165]....
        /*0b68*/ 	.word	0x0000a560
        /*0b6c*/ 	.word	0x00000000
        /*0b70*/ 	.word	0x00000080
        /*0b74*/ 	.short	0x010a
        /*0b76*/ 	.byte	0xff
	.zero		1


	//----- nvinfo : EIATTR_NUM_MBARRIERS
	.align		4
.L_47:
        /*0b78*/ 	.byte	0x03, 0x38
        /*0b7a*/ 	.short	0x002b


	//----- nvinfo : EIATTR_EXIT_INSTR_OFFSETS
	.align		4
        /*0b7c*/ 	.byte	0x04, 0x1c
        /*0b7e*/ 	.short	(.L_49 - .L_48)


	//   ....[0]....
.L_48:
        /*0b80*/ 	.word	0x00002ab0


	//   ....[1]....
        /*0b84*/ 	.word	0x00002fb0


	//   ....[2]....
        /*0b88*/ 	.word	0x00003010


	//   ....[3]....
        /*0b8c*/ 	.word	0x00004390


	//   ....[4]....
        /*0b90*/ 	.word	0x000053c0


	//   ....[5]....
        /*0b94*/ 	.word	0x00005400


	//   ....[6]....
        /*0b98*/ 	.word	0x00009610


	//   ....[7]....
        /*0b9c*/ 	.word	0x00009690


	//   ....[8]....
        /*0ba0*/ 	.word	0x000096c0


	//   ....[9]....
        /*0ba4*/ 	.word	0x00009730


	//----- nvinfo : EIATTR_MAX_THREADS
	.align		4
.L_49:
        /*0ba8*/ 	.byte	0x04, 0x05
        /*0baa*/ 	.short	(.L_51 - .L_50)
.L_50:
        /*0bac*/ 	.word	0x00000100
        /*0bb0*/ 	.word	0x00000001
        /*0bb4*/ 	.word	0x00000001


	//----- nvinfo : EIATTR_CRS_STACK_SIZE
	.align		4
.L_51:
        /*0bb8*/ 	.byte	0x04, 0x1e
        /*0bba*/ 	.short	(.L_53 - .L_52)
.L_52:
        /*0bbc*/ 	.word	0x00000000


	//----- nvinfo : EIATTR_CBANK_PARAM_SIZE
	.align		4
.L_53:
        /*0bc0*/ 	.byte	0x03, 0x19
        /*0bc2*/ 	.short	0x0800


	//----- nvinfo : EIATTR_PARAM_CBANK
	.align		4
        /*0bc4*/ 	.byte	0x04, 0x0a
        /*0bc6*/ 	.short	(.L_55 - .L_54)
	.align		4
.L_54:
        /*0bc8*/ 	.word	index@(.nv.constant0._ZN7cutlass13device_kernelINS_4gemm6kernel13GemmUniversalIN4cute5tupleIJiiiiEEENS1_10collective13CollectiveMmaINS1_35MainloopSm100TmaUmmaWarpSpecializedILi8ELi2ELi4ENS5_IJNS4_1CILi2EEENSA_ILi1EEESC_EEEEENS5_IJNSA_ILi256EEENSA_ILi128EEENSA_ILi64EEEEEENS_10bfloat16_tENS5_IJlSC_lEEESJ_SK_NS4_8TiledMMAINS4_8MMA_AtomIJNS4_26SM100_MMA_F16BF16_2x1SM_SSISJ_SJ_fLi256ELi128ELNS4_4UMMA5MajorE0ELSP_0ELNSO_7ScaleInE0ELSQ_0EEEEEENS4_6LayoutINS5_IJSC_SC_SC_EEENS5_IJNSA_ILi0EEESV_SV_EEEEENS5_IJNS4_10UnderscoreESY_SY_EEEEENS4_18SM100_TMA_2SM_LOADENS4_14ComposedLayoutINS4_7SwizzleILi3ELi4ELi3EEENS4_18smem_ptr_flag_bitsILi16EEENST_INS5_IJNSA_ILi8EEESH_EEENS5_IJSH_SC_EEEEEEEvNS4_8identityES11_S1B_vS1C_EENS_8epilogue10collective18CollectiveEpilogueINS1E_23Sm100TmaWarpSpecializedILi4ELi2ELi32ELb1ELb0EEEJNS5_IJSG_SG_SH_EEENS5_IJNST_ISG_SC_EENST_INSA_ILi32EEESC_EEEEESJ_SK_SJ_SK_NS1E_6fusion15FusionCallbacksIS1I_NS1O_13LinCombEltActINS1E_6thread4ReLuESJ_fSJ_fLNS_15FloatRoundStyleE2EEES1J_S1N_JEEENS4_5SM1004TMEM4LOAD26SM100_TMEM_LOAD_32dp32b32xENS4_13SM90_TMA_LOADENS12_INS13_ILi2ELi4ELi3EEES16_NST_INS5_IJS17_S1L_EEENS5_IJS1L_SC_EEEEEEENS4_39AutoVectorizingCopyWithAssumedAlignmentILi128EEENS4_14SM90_TMA_STOREES25_S27_S27_EEEvvEEEEvNT_6ParamsE)
        /*0bcc*/ 	.short	0x0380
        /*0bce*/ 	.short	0x0800


	//----- nvinfo : EIATTR_SW_WAR
	.align		4
.L_55:
        /*0bd0*/ 	.byte	0x04, 0x36
        /*0bd2*/ 	.short	(.L_57 - .L_56)
.L_56:
        /*0bd4*/ 	.word	0x00000008
.L_57:


//--------------------- .nv.callgraph             --------------------------
	.section	.nv.callgraph,"",@"SHT_CUDA_CALLGRAPH"
	.align	4
	.sectionentsize	8
	.align		4
        /*0000*/ 	.word	0x00000000
	.align		4
        /*0004*/ 	.word	0xffffffff
	.align		4
        /*0008*/ 	.word	index@(_ZN7cutlass13device_kernelINS_4gemm6kernel13GemmUniversalIN4cute5tupleIJiiiiEEENS1_10collective13CollectiveMmaINS1_35MainloopSm100TmaUmmaWarpSpecializedILi8ELi2ELi4ENS5_IJNS4_1CILi2EEENSA_ILi1EEESC_EEEEENS5_IJNSA_ILi256EEENSA_ILi128EEENSA_ILi64EEEEEENS_10bfloat16_tENS5_IJlSC_lEEESJ_SK_NS4_8TiledMMAINS4_8MMA_AtomIJNS4_26SM100_MMA_F16BF16_2x1SM_SSISJ_SJ_fLi256ELi128ELNS4_4UMMA5MajorE0ELSP_0ELNSO_7ScaleInE0ELSQ_0EEEEEENS4_6LayoutINS5_IJSC_SC_SC_EEENS5_IJNSA_ILi0EEESV_SV_EEEEENS5_IJNS4_10UnderscoreESY_SY_EEEEENS4_18SM100_TMA_2SM_LOADENS4_14ComposedLayoutINS4_7SwizzleILi3ELi4ELi3EEENS4_18smem_ptr_flag_bitsILi16EEENST_INS5_IJNSA_ILi8EEESH_EEENS5_IJSH_SC_EEEEEEEvNS4_8identityES11_S1B_vS1C_EENS_8epilogue10collective18CollectiveEpilogueINS1E_23Sm100TmaWarpSpecializedILi4ELi2ELi32ELb1ELb0EEEJNS5_IJSG_SG_SH_EEENS5_IJNST_ISG_SC_EENST_INSA_ILi32EEESC_EEEEESJ_SK_SJ_SK_NS1E_6fusion15FusionCallbacksIS1I_NS1O_13LinCombEltActINS1E_6thread4ReLuESJ_fSJ_fLNS_15FloatRoundStyleE2EEES1J_S1N_JEEENS4_5SM1004TMEM4LOAD26SM100_TMEM_LOAD_32dp32b32xENS4_13SM90_TMA_LOADENS12_INS13_ILi2ELi4ELi3EEES16_NST_INS5_IJS17_S1L_EEENS5_IJS1L_SC_EEEEEEENS4_39AutoVectorizingCopyWithAssumedAlignmentILi128EEENS4_14SM90_TMA_STOREES25_S27_S27_EEEvvEEEEvNT_6ParamsE)
	.align		4
        /*000c*/ 	.word	index@(__assertfail)
	.align		4
        /*0010*/ 	.word	0x00000000
	.align		4
        /*0014*/ 	.word	0xfffffffe
	.align		4
        /*0018*/ 	.word	0x00000000
	.align		4
        /*001c*/ 	.word	0xfffffffd
	.align		4
        /*0020*/ 	.word	0x00000000
	.align		4
        /*0024*/ 	.word	0xfffffffc


//--------------------- .nv.constant4             --------------------------
	.section	.nv.constant4,"a",@progbits
	.align	8
	.align		8
.nv.constant4:
        /*0000*/ 	.dword	__assertfail
	.align		8
        /*0008*/ 	.dword	__unnamed_1
	.align		8
        /*0010*/ 	.dword	__unnamed_2
	.align		8
        /*0018*/ 	.dword	_ZN39_INTERNAL_5c92cb6b_4_k_cu_d10cd5b4_29894cuda3std3__45__cpo5beginE
	.align		8
        /*0020*/ 	.dword	_ZN39_INTERNAL_5c92cb6b_4_k_cu_d10cd5b4_29894cuda3std3__45__cpo3endE
	.align		8
        /*0028*/ 	.dword	_ZN39_INTERNAL_5c92cb6b_4_k_cu_d10cd5b4_29894cuda3std3__45__cpo6cbeginE
	.align		8
        /*0030*/ 	.dword	_ZN39_INTERNAL_5c92cb6b_4_k_cu_d10cd5b4_29894cuda3std3__45__cpo4cendE
	.align		8
        /*0038*/ 	.dword	_ZN39_INTERNAL_5c92cb6b_4_k_cu_d10cd5b4_29894cuda3std3__441_GLOBAL__N__5c92cb6b_4_k_cu_d10cd5b4_29896ignoreE
	.align		8
        /*0040*/ 	.dword	_ZN39_INTERNAL_5c92cb6b_4_k_cu_d10cd5b4_29894cuda3std3__419piecewise_constructE
	.align		8
        /*0048*/ 	.dword	_ZN39_INTERNAL_5c92cb6b_4_k_cu_d10cd5b4_29894cuda3std3__48in_placeE
	.align		8
        /*0050*/ 	.dword	_ZN39_INTERNAL_5c92cb6b_4_k_cu_d10cd5b4_29894cuda3std6ranges3__45__cpo4swapE
	.align		8
        /*0058*/ 	.dword	_ZN39_INTERNAL_5c92cb6b_4_k_cu_d10cd5b4_29894cuda3std6ranges3__45__cpo9iter_moveE
	.align		8
        /*0060*/ 	.dword	_ZN39_INTERNAL_5c92cb6b_4_k_cu_d10cd5b4_29894cute7productE
	.align		8
        /*0068*/ 	.dword	_ZN39_INTERNAL_5c92cb6b_4_k_cu_d10cd5b4_29894cute1_E
	.align		8
        /*0070*/ 	.dword	$str$25
	.align		8
        /*0078*/ 	.dword	$str$26
	.align		8
        /*0080*/ 	.dword	$str$27
	.align		8
        /*0088*/ 	.dword	$str$28


//--------------------- .text._ZN7cutlass13device_kernelINS_4gemm6kernel13GemmUniversalIN4cute5tupleIJiiiiEEENS1_10collective13CollectiveMmaINS1_35MainloopSm100TmaUmmaWarpSpecializedILi8ELi2ELi4ENS5_IJNS4_1CILi2EEENSA_ILi1EEESC_EEEEENS5_IJNSA_ILi256EEENSA_ILi128EEENSA_ILi64EEEEEENS_10bfloat16_tENS5_IJlSC_lEEESJ_SK_NS4_8TiledMMAINS4_8MMA_AtomIJNS4_26SM100_MMA_F16BF16_2x1SM_SSISJ_SJ_fLi256ELi128ELNS4_4UMMA5MajorE0ELSP_0ELNSO_7ScaleInE0ELSQ_0EEEEEENS4_6LayoutINS5_IJSC_SC_SC_EEENS5_IJNSA_ILi0EEESV_SV_EEEEENS5_IJNS4_10UnderscoreESY_SY_EEEEENS4_18SM100_TMA_2SM_LOADENS4_14ComposedLayoutINS4_7SwizzleILi3ELi4ELi3EEENS4_18smem_ptr_flag_bitsILi16EEENST_INS5_IJNSA_ILi8EEESH_EEENS5_IJSH_SC_EEEEEEEvNS4_8identityES11_S1B_vS1C_EENS_8epilogue10collective18CollectiveEpilogueINS1E_23Sm100TmaWarpSpecializedILi4ELi2ELi32ELb1ELb0EEEJNS5_IJSG_SG_SH_EEENS5_IJNST_ISG_SC_EENST_INSA_ILi32EEESC_EEEEESJ_SK_SJ_SK_NS1E_6fusion15FusionCallbacksIS1I_NS1O_13LinCombEltActINS1E_6thread4ReLuESJ_fSJ_fLNS_15FloatRoundStyleE2EEES1J_S1N_JEEENS4_5SM1004TMEM4LOAD26SM100_TMEM_LOAD_32dp32b32xENS4_13SM90_TMA_LOADENS12_INS13_ILi2ELi4ELi3EEES16_NST_INS5_IJS17_S1L_EEENS5_IJS1L_SC_EEEEEEENS4_39AutoVectorizingCopyWithAssumedAlignmentILi128EEENS4_14SM90_TMA_STOREES25_S27_S27_EEEvvEEEEvNT_6ParamsE --------------------------
	.section	.text._ZN7cutlass13device_kernelINS_4gemm6kernel13GemmUniversalIN4cute5tupleIJiiiiEEENS1_10collective13CollectiveMmaINS1_35MainloopSm100TmaUmmaWarpSpecializedILi8ELi2ELi4ENS5_IJNS4_1CILi2EEENSA_ILi1EEESC_EEEEENS5_IJNSA_ILi256EEENSA_ILi128EEENSA_ILi64EEEEEENS_10bfloat16_tENS5_IJlSC_lEEESJ_SK_NS4_8TiledMMAINS4_8MMA_AtomIJNS4_26SM100_MMA_F16BF16_2x1SM_SSISJ_SJ_fLi256ELi128ELNS4_4UMMA5MajorE0ELSP_0ELNSO_7ScaleInE0ELSQ_0EEEEEENS4_6LayoutINS5_IJSC_SC_SC_EEENS5_IJNSA_ILi0EEESV_SV_EEEEENS5_IJNS4_10UnderscoreESY_SY_EEEEENS4_18SM100_TMA_2SM_LOADENS4_14ComposedLayoutINS4_7SwizzleILi3ELi4ELi3EEENS4_18smem_ptr_flag_bitsILi16EEENST_INS5_IJNSA_ILi8EEESH_EEENS5_IJSH_SC_EEEEEEEvNS4_8identityES11_S1B_vS1C_EENS_8epilogue10collective18CollectiveEpilogueINS1E_23Sm100TmaWarpSpecializedILi4ELi2ELi32ELb1ELb0EEEJNS5_IJSG_SG_SH_EEENS5_IJNST_ISG_SC_EENST_INSA_ILi32EEESC_EEEEESJ_SK_SJ_SK_NS1E_6fusion15FusionCallbacksIS1I_NS1O_13LinCombEltActINS1E_6thread4ReLuESJ_fSJ_fLNS_15FloatRoundStyleE2EEES1J_S1N_JEEENS4_5SM1004TMEM4LOAD26SM100_TMEM_LOAD_32dp32b32xENS4_13SM90_TMA_LOADENS12_INS13_ILi2ELi4ELi3EEES16_NST_INS5_IJS17_S1L_EEENS5_IJS1L_SC_EEEEEEENS4_39AutoVectorizingCopyWithAssumedAlignmentILi128EEENS4_14SM90_TMA_STOREES25_S27_S27_EEEvvEEEEvNT_6ParamsE,"ax",@progbits
	.align	128
.text._ZN7cutlass13device_kernelINS_4gemm6kernel13GemmUniversalIN4cute5tupleIJiiiiEEENS1_10collective13CollectiveMmaINS1_35MainloopSm100TmaUmmaWarpSpecializedILi8ELi2ELi4ENS5_IJNS4_1CILi2EEENSA_ILi1EEESC_EEEEENS5_IJNSA_ILi256EEENSA_ILi128EEENSA_ILi64EEEEEENS_10bfloat16_tENS5_IJlSC_lEEESJ_SK_NS4_8TiledMMAINS4_8MMA_AtomIJNS4_26SM100_MMA_F16BF16_2x1SM_SSISJ_SJ_fLi256ELi128ELNS4_4UMMA5MajorE0ELSP_0ELNSO_7ScaleInE0ELSQ_0EEEEEENS4_6LayoutINS5_IJSC_SC_SC_EEENS5_IJNSA_ILi0EEESV_SV_EEEEENS5_IJNS4_10UnderscoreESY_SY_EEEEENS4_18SM100_TMA_2SM_LOADENS4_14ComposedLayoutINS4_7SwizzleILi3ELi4ELi3EEENS4_18smem_ptr_flag_bitsILi16EEENST_INS5_IJNSA_ILi8EEESH_EEENS5_IJSH_SC_EEEEEEEvNS4_8identityES11_S1B_vS1C_EENS_8epilogue10collective18CollectiveEpilogueINS1E_23Sm100TmaWarpSpecializedILi4ELi2ELi32ELb1ELb0EEEJNS5_IJSG_SG_SH_EEENS5_IJNST_ISG_SC_EENST_INSA_ILi32EEESC_EEEEESJ_SK_SJ_SK_NS1E_6fusion15FusionCallbacksIS1I_NS1O_13LinCombEltActINS1E_6thread4ReLuESJ_fSJ_fLNS_15FloatRoundStyleE2EEES1J_S1N_JEEENS4_5SM1004TMEM4LOAD26SM100_TMEM_LOAD_32dp32b32xENS4_13SM90_TMA_LOADENS12_INS13_ILi2ELi4ELi3EEES16_NST_INS5_IJS17_S1L_EEENS5_IJS1L_SC_EEEEEEENS4_39AutoVectorizingCopyWithAssumedAlignmentILi128EEENS4_14SM90_TMA_STOREES25_S27_S27_EEEvvEEEEvNT_6ParamsE:
        .type           _ZN7cutlass13device_kernelINS_4gemm6kernel13GemmUniversalIN4cute5tupleIJiiiiEEENS1_10collective13CollectiveMmaINS1_35MainloopSm100TmaUmmaWarpSpecializedILi8ELi2ELi4ENS5_IJNS4_1CILi2EEENSA_ILi1EEESC_EEEEENS5_IJNSA_ILi256EEENSA_ILi128EEENSA_ILi64EEEEEENS_10bfloat16_tENS5_IJlSC_lEEESJ_SK_NS4_8TiledMMAINS4_8MMA_AtomIJNS4_26SM100_MMA_F16BF16_2x1SM_SSISJ_SJ_fLi256ELi128ELNS4_4UMMA5MajorE0ELSP_0ELNSO_7ScaleInE0ELSQ_0EEEEEENS4_6LayoutINS5_IJSC_SC_SC_EEENS5_IJNSA_ILi0EEESV_SV_EEEEENS5_IJNS4_10UnderscoreESY_SY_EEEEENS4_18SM100_TMA_2SM_LOADENS4_14ComposedLayoutINS4_7SwizzleILi3ELi4ELi3EEENS4_18smem_ptr_flag_bitsILi16EEENST_INS5_IJNSA_ILi8EEESH_EEENS5_IJSH_SC_EEEEEEEvNS4_8identityES11_S1B_vS1C_EENS_8epilogue10collective18CollectiveEpilogueINS1E_23Sm100TmaWarpSpecializedILi4ELi2ELi32ELb1ELb0EEEJNS5_IJSG_SG_SH_EEENS5_IJNST_ISG_SC_EENST_INSA_ILi32EEESC_EEEEESJ_SK_SJ_SK_NS1E_6fusion15FusionCallbacksIS1I_NS1O_13LinCombEltActINS1E_6thread4ReLuESJ_fSJ_fLNS_15FloatRoundStyleE2EEES1J_S1N_JEEENS4_5SM1004TMEM4LOAD26SM100_TMEM_LOAD_32dp32b32xENS4_13SM90_TMA_LOADENS12_INS13_ILi2ELi4ELi3EEES16_NST_INS5_IJS17_S1L_EEENS5_IJS1L_SC_EEEEEEENS4_39AutoVectorizingCopyWithAssumedAlignmentILi128EEENS4_14SM90_TMA_STOREES25_S27_S27_EEEvvEEEEvNT_6ParamsE,@function
        .size           _ZN7cutlass13device_kernelINS_4gemm6kernel13GemmUniversalIN4cute5tupleIJiiiiEEENS1_10collective13CollectiveMmaINS1_35MainloopSm100TmaUmmaWarpSpecializedILi8ELi2ELi4ENS5_IJNS4_1CILi2EEENSA_ILi1EEESC_EEEEENS5_IJNSA_ILi256EEENSA_ILi128EEENSA_ILi64EEEEEENS_10bfloat16_tENS5_IJlSC_lEEESJ_SK_NS4_8TiledMMAINS4_8MMA_AtomIJNS4_26SM100_MMA_F16BF16_2x1SM_SSISJ_SJ_fLi256ELi128ELNS4_4UMMA5MajorE0ELSP_0ELNSO_7ScaleInE0ELSQ_0EEEEEENS4_6LayoutINS5_IJSC_SC_SC_EEENS5_IJNSA_ILi0EEESV_SV_EEEEENS5_IJNS4_10UnderscoreESY_SY_EEEEENS4_18SM100_TMA_2SM_LOADENS4_14ComposedLayoutINS4_7SwizzleILi3ELi4ELi3EEENS4_18smem_ptr_flag_bitsILi16EEENST_INS5_IJNSA_ILi8EEESH_EEENS5_IJSH_SC_EEEEEEEvNS4_8identityES11_S1B_vS1C_EENS_8epilogue10collective18CollectiveEpilogueINS1E_23Sm100TmaWarpSpecializedILi4ELi2ELi32ELb1ELb0EEEJNS5_IJSG_SG_SH_EEENS5_IJNST_ISG_SC_EENST_INSA_ILi32EEESC_EEEEESJ_SK_SJ_SK_NS1E_6fusion15FusionCallbacksIS1I_NS1O_13LinCombEltActINS1E_6thread4ReLuESJ_fSJ_fLNS_15FloatRoundStyleE2EEES1J_S1N_JEEENS4_5SM1004TMEM4LOAD26SM100_TMEM_LOAD_32dp32b32xENS4_13SM90_TMA_LOADENS12_INS13_ILi2ELi4ELi3EEES16_NST_INS5_IJS17_S1L_EEENS5_IJS1L_SC_EEEEEEENS4_39AutoVectorizingCopyWithAssumedAlignmentILi128EEENS4_14SM90_TMA_STOREES25_S27_S27_EEEvvEEEEvNT_6ParamsE,(.L_x_210 - _ZN7cutlass13device_kernelINS_4gemm6kernel13GemmUniversalIN4cute5tupleIJiiiiEEENS1_10collective13CollectiveMmaINS1_35MainloopSm100TmaUmmaWarpSpecializedILi8ELi2ELi4ENS5_IJNS4_1CILi2EEENSA_ILi1EEESC_EEEEENS5_IJNSA_ILi256EEENSA_ILi128EEENSA_ILi64EEEEEENS_10bfloat16_tENS5_IJlSC_lEEESJ_SK_NS4_8TiledMMAINS4_8MMA_AtomIJNS4_26SM100_MMA_F16BF16_2x1SM_SSISJ_SJ_fLi256ELi128ELNS4_4UMMA5MajorE0ELSP_0ELNSO_7ScaleInE0ELSQ_0EEEEEENS4_6LayoutINS5_IJSC_SC_SC_EEENS5_IJNSA_ILi0EEESV_SV_EEEEENS5_IJNS4_10UnderscoreESY_SY_EEEEENS4_18SM100_TMA_2SM_LOADENS4_14ComposedLayoutINS4_7SwizzleILi3ELi4ELi3EEENS4_18smem_ptr_flag_bitsILi16EEENST_INS5_IJNSA_ILi8EEESH_EEENS5_IJSH_SC_EEEEEEEvNS4_8identityES11_S1B_vS1C_EENS_8epilogue10collective18CollectiveEpilogueINS1E_23Sm100TmaWarpSpecializedILi4ELi2ELi32ELb1ELb0EEEJNS5_IJSG_SG_SH_EEENS5_IJNST_ISG_SC_EENST_INSA_ILi32EEESC_EEEEESJ_SK_SJ_SK_NS1E_6fusion15FusionCallbacksIS1I_NS1O_13LinCombEltActINS1E_6thread4ReLuESJ_fSJ_fLNS_15FloatRoundStyleE2EEES1J_S1N_JEEENS4_5SM1004TMEM4LOAD26SM100_TMEM_LOAD_32dp32b32xENS4_13SM90_TMA_LOADENS12_INS13_ILi2ELi4ELi3EEES16_NST_INS5_IJS17_S1L_EEENS5_IJS1L_SC_EEEEEEENS4_39AutoVectorizingCopyWithAssumedAlignmentILi128EEENS4_14SM90_TMA_STOREES25_S27_S27_EEEvvEEEEvNT_6ParamsE)
        .other          _ZN7cutlass13device_kernelINS_4gemm6kernel13GemmUniversalIN4cute5tupleIJiiiiEEENS1_10collective13CollectiveMmaINS1_35MainloopSm100TmaUmmaWarpSpecializedILi8ELi2ELi4ENS5_IJNS4_1CILi2EEENSA_ILi1EEESC_EEEEENS5_IJNSA_ILi256EEENSA_ILi128EEENSA_ILi64EEEEEENS_10bfloat16_tENS5_IJlSC_lEEESJ_SK_NS4_8TiledMMAINS4_8MMA_AtomIJNS4_26SM100_MMA_F16BF16_2x1SM_SSISJ_SJ_fLi256ELi128ELNS4_4UMMA5MajorE0ELSP_0ELNSO_7ScaleInE0ELSQ_0EEEEEENS4_6LayoutINS5_IJSC_SC_SC_EEENS5_IJNSA_ILi0EEESV_SV_EEEEENS5_IJNS4_10UnderscoreESY_SY_EEEEENS4_18SM100_TMA_2SM_LOADENS4_14ComposedLayoutINS4_7SwizzleILi3ELi4ELi3EEENS4_18smem_ptr_flag_bitsILi16EEENST_INS5_IJNSA_ILi8EEESH_EEENS5_IJSH_SC_EEEEEEEvNS4_8identityES11_S1B_vS1C_EENS_8epilogue10collective18CollectiveEpilogueINS1E_23Sm100TmaWarpSpecializedILi4ELi2ELi32ELb1ELb0EEEJNS5_IJSG_SG_SH_EEENS5_IJNST_ISG_SC_EENST_INSA_ILi32EEESC_EEEEESJ_SK_SJ_SK_NS1E_6fusion15FusionCallbacksIS1I_NS1O_13LinCombEltActINS1E_6thread4ReLuESJ_fSJ_fLNS_15FloatRoundStyleE2EEES1J_S1N_JEEENS4_5SM1004TMEM4LOAD26SM100_TMEM_LOAD_32dp32b32xENS4_13SM90_TMA_LOADENS12_INS13_ILi2ELi4ELi3EEES16_NST_INS5_IJS17_S1L_EEENS5_IJS1L_SC_EEEEEEENS4_39AutoVectorizingCopyWithAssumedAlignmentILi128EEENS4_14SM90_TMA_STOREES25_S27_S27_EEEvvEEEEvNT_6ParamsE,@"STO_CUDA_ENTRY STV_DEFAULT"
_ZN7cutlass13device_kernelINS_4gemm6kernel13GemmUniversalIN4cute5tupleIJiiiiEEENS1_10collective13CollectiveMmaINS1_35MainloopSm100TmaUmmaWarpSpecializedILi8ELi2ELi4ENS5_IJNS4_1CILi2EEENSA_ILi1EEESC_EEEEENS5_IJNSA_ILi256EEENSA_ILi128EEENSA_ILi64EEEEEENS_10bfloat16_tENS5_IJlSC_lEEESJ_SK_NS4_8TiledMMAINS4_8MMA_AtomIJNS4_26SM100_MMA_F16BF16_2x1SM_SSISJ_SJ_fLi256ELi128ELNS4_4UMMA5MajorE0ELSP_0ELNSO_7ScaleInE0ELSQ_0EEEEEENS4_6LayoutINS5_IJSC_SC_SC_EEENS5_IJNSA_ILi0EEESV_SV_EEEEENS5_IJNS4_10UnderscoreESY_SY_EEEEENS4_18SM100_TMA_2SM_LOADENS4_14ComposedLayoutINS4_7SwizzleILi3ELi4ELi3EEENS4_18smem_ptr_flag_bitsILi16EEENST_INS5_IJNSA_ILi8EEESH_EEENS5_IJSH_SC_EEEEEEEvNS4_8identityES11_S1B_vS1C_EENS_8epilogue10collective18CollectiveEpilogueINS1E_23Sm100TmaWarpSpecializedILi4ELi2ELi32ELb1ELb0EEEJNS5_IJSG_SG_SH_EEENS5_IJNST_ISG_SC_EENST_INSA_ILi32EEESC_EEEEESJ_SK_SJ_SK_NS1E_6fusion15FusionCallbacksIS1I_NS1O_13LinCombEltActINS1E_6thread4ReLuESJ_fSJ_fLNS_15FloatRoundStyleE2EEES1J_S1N_JEEENS4_5SM1004TMEM4LOAD26SM100_TMEM_LOAD_32dp32b32xENS4_13SM90_TMA_LOADENS12_INS13_ILi2ELi4ELi3EEES16_NST_INS5_IJS17_S1L_EEENS5_IJS1L_SC_EEEEEEENS4_39AutoVectorizingCopyWithAssumedAlignmentILi128EEENS4_14SM90_TMA_STOREES25_S27_S27_EEEvvEEEEvNT_6ParamsE:
[----:B------:R-:W1:Y:S01]  /*0000*/  LDC R1, c[0x0][0x37c] ;  /* 0x0000df00ff017b82 */ /* 0x000e620000000800 */
[----:B------:R-:W2:Y:S01]  /*0010*/  S2R R109, SR_TID.X ;  /* 0x00000000006d7919 */ /* 0x000ea20000002100 */
[----:B------:R-:W3:Y:S06]  /*0020*/  LDCU.64 UR8, c[0x0][0x890] ;  /* 0x00011200ff0877ac */ /* 0x000eec0008000a00 */
[----:B------:R-:W4:Y:S01]  /*0030*/  S2UR UR37, SR_CgaCtaId ;  /* 0x00000000002579c3 */ /* 0x000f220000008800 */
[----:B------:R-:W-:Y:S02]  /*0040*/  PRMT R96, RZ, 0x7610, R96 ;  /* 0x00007610ff607816 */ /* 0x000fe40000000060 */
[----:B------:R-:W-:Y:S01]  /*0050*/  ELECT P0, URZ, PT ;  /* 0x0000000000ff782f */ /* 0x000fe20003800000 */
[----:B------:R-:W1:Y:S01]  /*0060*/  LDCU.64 UR44, c[0x0][0x358] ;  /* 0x00006b00ff2c77ac */ /* 0x000e620008000a00 */
[----:B---3--:R-:W-:-:S04]  /*0070*/  UISETP.NE.U32.AND UP2, UPT, UR8, URZ, UPT ;  /* 0x000000ff0800728c */ /* 0x008fc8000bf45070 */
[----:B------:R-:W-:Y:S02]  /*0080*/  UISETP.NE.AND.EX UP2, UPT, UR9, URZ, UPT, UP2 ;  /* 0x000000ff0900728c */ /* 0x000fe4000bf45320 */
[----:B----4-:R-:W-:Y:S02]  /*0090*/  ULOP3.LUT UR5, UR37, 0x1, URZ, 0xc0, !UPT ;  /* 0x0000000125057892 */ /* 0x010fe4000f8ec0ff */
[----:B------:R-:W-:Y:S01]  /*00a0*/  ULOP3.LUT UR4, UR37, 0x1, URZ, 0x3c, !UPT ;  /* 0x0000000125047892 */ /* 0x000fe2000f8e3cff */
[----:B--2---:R-:W-:-:S05]  /*00b0*/  SHF.R.U32.HI R100, RZ, 0x5, R109 ;  /* 0x00000005ff647819 */ /* 0x004fca000001166d */
[----:B------:R-:W2:Y:S02]  /*00c0*/  SHFL.IDX PT, R0, R100, RZ, 0x1f ;  /* 0x00001fff64007589 */ /* 0x000ea400000e0000 */
[----:B--2---:R-:W-:Y:S01]  /*00d0*/  R2UR UR10, R0 ;  /* 0x00000000000a72ca */ /* 0x004fe200000e0000 */
[----:B-1----:R-:W-:Y:S05]  /*00e0*/  BRA.U UP2, `(.L_x_0) ;  /* 0x00000001022c7547 */ /* 0x002fea000b800000 */
[----:B------:R-:W1:Y:S02]  /*00f0*/  LDCU.64 UR6, c[0x0][0x888] ;  /* 0x00011100ff0677ac */ /* 0x000e640008000a00 */
[----:B-1----:R-:W-:-:S04]  /*0100*/  UISETP.NE.U32.AND UP0, UPT, UR6, URZ, UPT ;  /* 0x000000ff0600728c */ /* 0x002fc8000bf05070 */
[----:B------:R-:W-:-:S09]  /*0110*/  UISETP.NE.AND.EX UP0, UPT, UR7, URZ, UPT, UP0 ;  /* 0x000000ff0700728c */ /* 0x000fd2000bf05300 */
[----:B------:R-:W-:Y:S05]  /*0120*/  BRA.U !UP0, `(.L_x_1) ;  /* 0x0000000108107547 */ /* 0x000fea000b800000 */
[----:B------:R-:W1:Y:S02]  /*0130*/  LDC.64 R2, c[0x0][0x888] ;  /* 0x00022200ff027b82 */ /* 0x000e640000000a00 */
[----:B-1----:R1:W5:Y:S01]  /*0140*/  LDG.E R49, desc[UR44][R2.64] ;  /* 0x0000002c02317981 */ /* 0x002362000c1e1900 */
[----:B------:R-:W-:Y:S01]  /*0150*/  HFMA2 R96, -RZ, RZ, 0, 5.9604644775390625e-08 ;  /* 0x00000001ff607431 */ /* 0x000fe200000001ff */
[----:B------:R-:W-:Y:S05]  /*0160*/  BRA `(.L_x_0) ;  /* 0x00000000000c7947 */ /* 0x000fea0003800000 */
.L_x_1:
[----:B------:R-:W1:Y:S01]  /*0170*/  LDCU UR6, c[0x0][0x880] ;  /* 0x00011000ff0677ac */ /* 0x000e620008000800 */
[----:B------:R-:W-:Y:S01]  /*0180*/  HFMA2 R96, -RZ, RZ, 0, 5.9604644775390625e-08 ;  /* 0x00000001ff607431 */ /* 0x000fe200000001ff */
[----:B-1----:R-:W-:-:S07]  /*0190*/  MOV R49, UR6 ;  /* 0x0000000600317c02 */ /* 0x002fce0008000f00 */
.L_x_0:
[----:B------:R-:W2:Y:S02]  /*01a0*/  LDCU.64 UR6, c[0x0][0x8b0] ;  /* 0x00011600ff0677ac */ /* 0x000ea40008000a00 */
[----:B--2---:R-:W-:-:S04]  /*01b0*/  UISETP.NE.U32.AND UP0, UPT, UR6, URZ, UPT ;  /* 0x000000ff0600728c */ /* 0x004fc8000bf05070 */
[----:B------:R-:W-:-:S09]  /*01c0*/  UISETP.NE.AND.EX UP0, UPT, UR7, URZ, UPT, UP0 ;  /* 0x000000ff0700728c */ /* 0x000fd2000bf05300 */
[----:B------:R-:W-:Y:S05]  /*01d0*/  BRA.U UP0, `(.L_x_2) ;  /* 0x0000000100247547 */ /* 0x000fea000b800000 */
[----:B------:R-:W2:Y:S02]  /*01e0*/  LDCU.64 UR6, c[0x0][0x8a8] ;  /* 0x00011500ff0677ac */ /* 0x000ea40008000a00 */
[----:B--2---:R-:W-:-:S04]  /*01f0*/  UISETP.NE.U32.AND UP0, UPT, UR6, URZ, UPT ;  /* 0x000000ff0600728c */ /* 0x004fc8000bf05070 */
[----:B------:R-:W-:-:S09]  /*0200*/  UISETP.NE.AND.EX UP0, UPT, UR7, URZ, UPT, UP0 ;  /* 0x000000ff0700728c */ /* 0x000fd2000bf05300 */
[----:B------:R-:W-:Y:S05]  /*0210*/  BRA.U !UP0, `(.L_x_3) ;  /* 0x00000001080c7547 */ /* 0x000fea000b800000 */
[----:B-1----:R-:W1:Y:S02]  /*0220*/  LDC.64 R2, c[0x0][0x8a8] ;  /* 0x00022a00ff027b82 */ /* 0x002e640000000a00 */
[----:B-1----:R2:W5:Y:S01]  /*0230*/  LDG.E R47, desc[UR44][R2.64] ;  /* 0x0000002c022f7981 */ /* 0x002562000c1e1900 */
[----:B------:R-:W-:Y:S05]  /*0240*/  BRA `(.L_x_2) ;  /* 0x0000000000087947 */ /* 0x000fea0003800000 */
.L_x_3:
[----:B------:R-:W2:Y:S02]  /*0250*/  LDCU UR6, c[0x0][0x8a0] ;  /* 0x00011400ff0677ac */ /* 0x000ea40008000800 */
[----:B--2---:R-:W-:Y:S02]  /*0260*/  MOV R47, UR6 ;  /* 0x00000006002f7c02 */ /* 0x004fe40008000f00 */
.L_x_2:
[----:B------:R-:W-:Y:S01]  /*0270*/  IMAD.U32 R0, RZ, RZ, UR10 ;  /* 0x0000000aff007e24 */ /* 0x000fe2000f8e00ff */
[----:B------:R-:W-:Y:S04]  /*0280*/  BSSY.RECONVERGENT B0, `(.L_x_4) ;  /* 0x000000c000007945 */ /* 0x000fe80003800200 */
[C---:B------:R-:W-:Y:S02]  /*0290*/  ISETP.NE.OR P2, PT, R0.reuse, 0x1, !P0 ;  /* 0x000000010000780c */ /* 0x040fe40004745670 */
[----:B------:R-:W-:-:S11]  /*02a0*/  ISETP.NE.OR P1, PT, R0, 0x3, !P0 ;  /* 0x000000030000780c */ /* 0x000fd60004725670 */
[----:B------:R-:W-:Y:S05]  /*02b0*/  @P2 BRA `(.L_x_5) ;  /* 0x0000000000202947 */ /* 0x000fea0003800000 */
[----:B------:R-:W3:Y:S02]  /*02c0*/  LDCU.64 UR6, c[0x0][0x348] ;  /* 0x00006900ff0677ac */ /* 0x000ee40008000a00 */
[----:B---3--:R-:W-:Y:S02]  /*02d0*/  UIADD3 UR12, UP1, UPT, UR6, 0x80, URZ ;  /* 0x00000080060c7890 */ /* 0x008fe4000ff3e0ff */
[----:B------:R-:W-:Y:S02]  /*02e0*/  UIADD3 UR6, UP0, UPT, UR6, 0x180, URZ ;  /* 0x0000018006067890 */ /* 0x000fe4000ff1e0ff */
[----:B------:R-:W-:Y:S02]  /*02f0*/  UIADD3.X UR13, UPT, UPT, URZ, UR7, URZ, UP1, !UPT ;  /* 0x00000007ff0d7290 */ /* 0x000fe40008ffe4ff */
[----:B------:R-:W-:-:S07]  /*0300*/  UIADD3.X UR7, UPT, UPT, URZ, UR7, URZ, UP0, !UPT ;  /* 0x00000007ff077290 */ /* 0x000fce00087fe4ff */
[----:B------:R3:W-:Y:S02]  /*0310*/  UTMACCTL.PF [UR12] ;  /* 0x000000000c0079b9 */ /* 0x0007e40008040000 */
[----:B------:R3:W-:Y:S02]  /*0320*/  UTMACCTL.PF [UR6] ;  /* 0x00000000060079b9 */ /* 0x0007e40008040000 */
[----:B---3--:R-:W-:Y:S01]  /*0330*/  NOP ;  /* 0x0000000000007918 */ /* 0x008fe20000000000 */
.L_x_5:
[----:B------:R-:W-:Y:S05]  /*0340*/  BSYNC.RECONVERGENT B0 ;  /* 0x0000000000007941 */ /* 0x000fea0003800200 */
.L_x_4:
[----:B------:R-:W-:Y:S04]  /*0350*/  BSSY.RECONVERGENT B0, `(.L_x_6) ;  /* 0x000000a000007945 */ /* 0x000fe80003800200 */
        /* <DEDUP_REMOVED lines=9> */
.L_x_7:
[----:B------:R-:W-:Y:S05]  /*03f0*/  BSYNC.RECONVERGENT B0 ;  /* 0x0000000000007941 */ /* 0x000fea0003800200 */
.L_x_6:
[----:B------:R-:W3:Y:S01]  /*0400*/  LDCU.64 UR6, c[0x0][0x888] ;  /* 0x00011100ff0677ac */ /* 0x000ee20008000a00 */
[----:B------:R-:W-:Y:S02]  /*0410*/  UISETP.EQ.U32.AND UP1, UPT, UR8, URZ, UPT ;  /* 0x000000ff0800728c */ /* 0x000fe4000bf22070 */
[----:B------:R-:W-:Y:S02]  /*0420*/  UPLOP3.LUT UP5, UPT, UPT, UPT, UPT, 0x40, 0x4 ;  /* 0x000000000004789c */ /* 0x000fe40003fae870 */
[----:B---3--:R-:W-:-:S04]  /*0430*/  UISETP.NE.U32.AND UP0, UPT, UR6, URZ, UPT ;  /* 0x000000ff0600728c */ /* 0x008fc8000bf05070 */
[----:B------:R-:W-:-:S04]  /*0440*/  UISETP.NE.AND.EX UP0, UPT, UR7, URZ, UPT, UP0 ;  /* 0x000000ff0700728c */ /* 0x000fc8000bf05300 */
[----:B------:R-:W-:-:S04]  /*0450*/  UISETP.EQ.OR.EX UP3, UPT, UR9, URZ, !UP0, UP1 ;  /* 0x000000ff0900728c */ /* 0x000fc8000c762710 */
[----:B------:R-:W-:-:S05]  /*0460*/  UP2UR UR48, UPR, URZ, 0x8 ;  /* 0x00000008ff307883 */ /* 0x000fca0008000000 */
[----:B------:R-:W-:Y:S07]  /*0470*/  BRA.U !UP3, `(.L_x_8) ;  /* 0x000000010b147547 */ /* 0x000fee000b800000 */
[----:B------:R-:W-:Y:S01]  /*0480*/  PLOP3.LUT P2, PT, PT, PT, UP2, 0x80, 0x8 ;  /* 0x000000000008781c */ /* 0x000fe20003f4f028 */
[----:B------:R-:W-:-:S12]  /*0490*/  UPLOP3.LUT UP5, UPT, UPT, UPT, UP0, 0x40, 0x4 ;  /* 0x000000000004789c */ /* 0x000fd80003fae800 */
[----:B-----5:R-:W-:-:S13]  /*04a0*/  @!P2 FSETP.EQ.AND P1, PT, R49, RZ, PT ;  /* 0x000000ff3100a20b */ /* 0x020fda0003f22000 */
[----:B------:R-:W-:Y:S01]  /*04b0*/  @!P2 VOTEU.ANY UP1, P1 ;  /* 0x0000000000ffa886 */ /* 0x000fe20000820100 */
[----:B------:R-:W-:-:S11]  /*04c0*/  @!UP2 UPLOP3.LUT UP5, UPT, UPT, UPT, UP1, 0x80, 0x8 ;  /* 0x000000000008a89c */ /* 0x000fd60003faf010 */
.L_x_8:
[----:B------:R-:W3:Y:S01]  /*04d0*/  SHFL.IDX PT, R0, R100, RZ, 0x1f ;  /* 0x00001fff64007589 */ /* 0x000ee200000e0000 */
[----:B------:R-:W-:-:S04]  /*04e0*/  UISETP.NE.AND UP1, UPT, UR10, 0x2, UPT ;  /* 0x000000020a00788c */ /* 0x000fc8000bf25270 */
[----:B------:R-:W-:Y:S02]  /*04f0*/  UISETP.EQ.AND UP2, UPT, UR5, URZ, !UP1 ;  /* 0x000000ff0500728c */ /* 0x000fe4000cf42270 */
[----:B------:R-:W-:-:S04]  /*0500*/  USEL UR6, URZ, 0x1, UP1 ;  /* 0x00000001ff067887 */ /* 0x000fc80008800000 */
[----:B------:R-:W-:Y:S02]  /*0510*/  PLOP3.LUT P5, PT, P0, PT, UP2, 0x80, 0x8 ;  /* 0x000000000008781c */ /* 0x000fe400007af028 */
[----:B---3--:R-:W-:-:S13]  /*0520*/  ISETP.NE.AND P1, PT, R0, RZ, PT ;  /* 0x000000ff0000720c */ /* 0x008fda0003f25270 */
[----:B------:R-:W-:Y:S05]  /*0530*/  @P1 BRA `(.L_x_9) ;  /* 0x0000000000641947 */ /* 0x000fea0003800000 */
[----:B------:R-:W-:Y:S01]  /*0540*/  UMOV UR8, 0x400 ;  /* 0x0000040000087882 */ /* 0x000fe20000000000 */
[----:B------:R-:W-:Y:S01]  /*0550*/  UMOV UR7, 0x1 ;  /* 0x0000000100077882 */ /* 0x000fe20000000000 */
[----:B------:R-:W-:Y:S02]  /*0560*/  ULEA UR8, UR37, UR8, 0x18 ;  /* 0x0000000825087291 */ /* 0x000fe4000f8ec0ff */
[----:B------:R-:W-:-:S04]  /*0570*/  UIADD3 UR12, UPT, UPT, -UR7, 0x100000, URZ ;  /* 0x00100000070c7890 */ /* 0x000fc8000fffe1ff */
[----:B------:R-:W-:Y:S02]  /*0580*/  USHF.L.U32 UR13, UR12, 0xb, URZ ;  /* 0x0000000b0c0d7899 */ /* 0x000fe400080006ff */
[----:B------:R-:W-:Y:S01]  /*0590*/  USHF.L.U32 UR12, UR12, 0x1, URZ ;  /* 0x000000010c0c7899 */ /* 0x000fe200080006ff */
[----:B------:R-:W-:Y:S01]  /*05a0*/  ELECT P1, URZ, PT ;  /* 0x0000000000ff782f */ /* 0x000fe20003820000 */
[----:B------:R-:W3:Y:S10]  /*05b0*/  FENCE.VIEW.ASYNC.S ;  /* 0x00000000000073c6 */ /* 0x000ef40000000000 */
[----:B---3--:R3:W4:Y:S01]  /*05c0*/  SYNCS.EXCH.64 URZ, [UR8], UR12 ;  /* 0x0000000c08ff75b2 */ /* 0x0087220008000100 */
[----:B------:R3:W1:Y:S01]  /*05d0*/  SYNCS.EXCH.64 URZ, [UR8+0x40], UR12 ;  /* 0x0000400c08ff75b2 */ /* 0x0006620008000100 */
        /* <DEDUP_REMOVED lines=13> */
[----:B------:R3:W1:Y:S02]  /*06b0*/  SYNCS.EXCH.64 URZ, [UR8+0x78], UR12 ;  /* 0x0000780c08ff75b2 */ /* 0x0006640008000100 */
[----:B---3--:R-:W-:Y:S01]  /*06c0*/  NOP ;  /* 0x0000000000007918 */ /* 0x008fe20000000000 */
.L_x_9:
[----:B------:R-:W3:Y:S01]  /*06d0*/  SHFL.IDX PT, R0, R100, RZ, 0x1f ;  /* 0x00001fff64007589 */ /* 0x000ee200000e0000 */
[----:B------:R-:W-:Y:S01]  /*06e0*/  NOP ;  /* 0x0000000000007918 */ /* 0x000fe20000000000 */
[----:B---3--:R-:W-:-:S13]  /*06f0*/  ISETP.NE.AND P1, PT, R0, 0x1, PT ;  /* 0x000000010000780c */ /* 0x008fda0003f25270 */
[----:B------:R-:W-:Y:S05]  /*0700*/  @P1 BRA `(.L_x_10) ;  /* 0x0000000000541947 */ /* 0x000fea0003800000 */
[----:B------:R-:W-:Y:S01]  /*0710*/  UMOV UR9, 0x400 ;  /* 0x0000040000097882 */ /* 0x000fe20000000000 */
[----:B------:R-:W-:Y:S01]  /*0720*/  UMOV UR8, 0x20 ;  /* 0x0000002000087882 */ /* 0x000fe20000000000 */
[----:B------:R-:W-:Y:S01]  /*0730*/  UMOV UR7, 0x80 ;  /* 0x0000008000077882 */ /* 0x000fe20000000000 */
[----:B------:R-:W-:Y:S02]  /*0740*/  ULEA UR9, UR37, UR9, 0x18 ;  /* 0x0000000925097291 */ /* 0x000fe4000f8ec0ff */
[----:B------:R-:W-:-:S04]  /*0750*/  UIADD3 UR12, UPT, UPT, -UR8, 0x100000, URZ ;  /* 0x00100000080c7890 */ /* 0x000fc8000fffe1ff */
[----:B------:R-:W-:Y:S02]  /*0760*/  USHF.L.U32 UR13, UR12, 0xb, URZ ;  /* 0x0000000b0c0d7899 */ /* 0x000fe400080006ff */
[----:B------:R-:W-:Y:S02]  /*0770*/  USHF.L.U32 UR12, UR12, 0x1, URZ ;  /* 0x000000010c0c7899 */ /* 0x000fe400080006ff */
[----:B------:R-:W-:-:S04]  /*0780*/  UIADD3 UR14, UPT, UPT, -UR7, 0x100000, URZ ;  /* 0x00100000070e7890 */ /* 0x000fc8000fffe1ff */
[----:B------:R-:W-:Y:S02]  /*0790*/  USHF.L.U32 UR15, UR14, 0xb, URZ ;  /* 0x0000000b0e0f7899 */ /* 0x000fe400080006ff */
[----:B------:R-:W-:Y:S01]  /*07a0*/  USHF.L.U32 UR14, UR14, 0x1, URZ ;  /* 0x000000010e0e7899 */ /* 0x000fe200080006ff */
[----:B------:R-:W-:Y:S01]  /*07b0*/  ELECT P1, URZ, PT ;  /* 0x0000000000ff782f */ /* 0x000fe20003820000 */
[----:B------:R-:W3:Y:S02]  /*07c0*/  FENCE.VIEW.ASYNC.S ;  /* 0x00000000000073c6 */ /* 0x000ee40000000000 */
[----:B---3--:R3:W1:Y:S08]  /*07d0*/  SYNCS.EXCH.64 URZ, [UR9+0x80], UR12 ;  /* 0x0000800c09ff75b2 */ /* 0x0086700008000100 */
[----:B------:R3:W1:Y:S01]  /*07e0*/  SYNCS.EXCH.64 URZ, [UR9+0xa0], UR14 ;  /* 0x0000a00e09ff75b2 */ /* 0x0006620008000100 */
[----:B------:R3:W1:Y:S01]  /*07f0*/  SYNCS.EXCH.64 URZ, [UR9+0x88], UR12 ;  /* 0x0000880c09ff75b2 */ /* 0x0006620008000100 */
[----:B------:R3:W1:Y:S01]  /*0800*/  SYNCS.EXCH.64 URZ, [UR9+0xa8], UR14 ;  /* 0x0000a80e09ff75b2 */ /* 0x0006620008000100 */
[----:B------:R3:W1:Y:S01]  /*0810*/  SYNCS.EXCH.64 URZ, [UR9+0x90], UR12 ;  /* 0x0000900c09ff75b2 */ /* 0x0006620008000100 */
[----:B------:R3:W1:Y:S01]  /*0820*/  SYNCS.EXCH.64 URZ, [UR9+0xb0], UR14 ;  /* 0x0000b00e09ff75b2 */ /* 0x0006620008000100 */
[----:B------:R3:W1:Y:S01]  /*0830*/  SYNCS.EXCH.64 URZ, [UR9+0x98], UR12 ;  /* 0x0000980c09ff75b2 */ /* 0x0006620008000100 */
[----:B------:R3:W1:Y:S01]  /*0840*/  SYNCS.EXCH.64 URZ, [UR9+0xb8], UR14 ;  /* 0x0000b80e09ff75b2 */ /* 0x0006620008000100 */
[----:B------:R-:W-:Y:S01]  /*0850*/  NOP ;  /* 0x0000000000007918 */ /* 0x000fe20000000000 */
.L_x_10:
[----:B------:R-:W2:Y:S01]  /*0860*/  SHFL.IDX PT, R0, R100, RZ, 0x1f ;  /* 0x00001fff64007589 */ /* 0x000ea200000e0000 */
[----:B------:R-:W-:Y:S01]  /*0870*/  NOP ;  /* 0x0000000000007918 */ /* 0x000fe20000000000 */
[----:B--2---:R-:W-:-:S13]  /*0880*/  ISETP.NE.AND P1, PT, R0, 0x3, PT ;  /* 0x000000030000780c */ /* 0x004fda0003f25270 */
[----:B------:R-:W-:Y:S05]  /*0890*/  @P1 BRA `(.L_x_11) ;  /* 0x00000000002c1947 */ /* 0x000fea0003800000 */
[----:B------:R-:W-:Y:S01]  /*08a0*/  UMOV UR8, 0x400 ;  /* 0x0000040000087882 */ /* 0x000fe20000000000 */
[----:B------:R-:W-:Y:S01]  /*08b0*/  UMOV UR7, 0x20 ;  /* 0x0000002000077882 */ /* 0x000fe20000000000 */
[----:B------:R-:W-:Y:S02]  /*08c0*/  ULEA UR8, UR37, UR8, 0x18 ;  /* 0x0000000825087291 */ /* 0x000fe4000f8ec0ff */
[----:B---3--:R-:W-:-:S04]  /*08d0*/  UIADD3 UR12, UPT, UPT, -UR7, 0x100000, URZ ;  /* 0x00100000070c7890 */ /* 0x008fc8000fffe1ff */
[----:B------:R-:W-:Y:S02]  /*08e0*/  USHF.L.U32 UR13, UR12, 0xb, URZ ;  /* 0x0000000b0c0d7899 */ /* 0x000fe400080006ff */
[----:B------:R-:W-:Y:S01]  /*08f0*/  USHF.L.U32 UR12, UR12, 0x1, URZ ;  /* 0x000000010c0c7899 */ /* 0x000fe200080006ff */
[----:B------:R-:W-:Y:S01]  /*0900*/  ELECT P1, URZ, PT ;  /* 0x0000000000ff782f */ /* 0x000fe20003820000 */
[----:B------:R-:W2:Y:S10]  /*0910*/  FENCE.VIEW.ASYNC.S ;  /* 0x00000000000073c6 */ /* 0x000eb40000000000 */
[----:B--2---:R2:W3:Y:S01]  /*0920*/  SYNCS.EXCH.64 URZ, [UR8+0xc0], UR12 ;  /* 0x0000c00c08ff75b2 */ /* 0x0044e20008000100 */
[----:B------:R2:W1:Y:S01]  /*0930*/  SYNCS.EXCH.64 URZ, [UR8+0xc8], UR12 ;  /* 0x0000c80c08ff75b2 */ /* 0x0004620008000100 */
[----:B------:R-:W-:Y:S01]  /*0940*/  NOP ;  /* 0x0000000000007918 */ /* 0x000fe20000000000 */
.L_x_11:
[----:B------:R-:W4:Y:S01]  /*0950*/  SHFL.IDX PT, R0, R100, RZ, 0x1f ;  /* 0x00001fff64007589 */ /* 0x000f2200000e0000 */
[----:B------:R-:W-:Y:S01]  /*0960*/  NOP ;  /* 0x0000000000007918 */ /* 0x000fe20000000000 */
[----:B----4-:R-:W-:-:S13]  /*0970*/  ISETP.NE.AND P1, PT, R0, 0x4, PT ;  /* 0x000000040000780c */ /* 0x010fda0003f25270 */
[----:B------:R-:W-:Y:S05]  /*0980*/  @P1 BRA `(.L_x_12) ;  /* 0x0000000000481947 */ /* 0x000fea0003800000 */
[----:B---3--:R-:W-:Y:S01]  /*0990*/  UMOV UR9, 0x1a0 ;  /* 0x000001a000097882 */ /* 0x008fe20000000000 */
[----:B--2---:R-:W-:Y:S01]  /*09a0*/  UMOV UR8, 0x400 ;  /* 0x0000040000087882 */ /* 0x004fe20000000000 */
[----:B------:R-:W-:Y:S01]  /*09b0*/  USEL UR9, UR9, 0x1e0, UP5 ;  /* 0x000001e009097887 */ /* 0x000fe2000a800000 */
        /* <DEDUP_REMOVED lines=9> */
[----:B------:R-:W2:Y:S02]  /*0a50*/  FENCE.VIEW.ASYNC.S ;  /* 0x00000000000073c6 */ /* 0x000ea40000000000 */
[----:B--2---:R4:W2:Y:S08]  /*0a60*/  SYNCS.EXCH.64 URZ, [UR8+0xd0], UR12 ;  /* 0x0000d00c08ff75b2 */ /* 0x0048b00008000100 */
[----:B------:R4:W3:Y:S01]  /*0a70*/  SYNCS.EXCH.64 URZ, [UR8+0xe0], UR14 ;  /* 0x0000e00e08ff75b2 */ /* 0x0008e20008000100 */
[----:B------:R4:W1:Y:S01]  /*0a80*/  SYNCS.EXCH.64 URZ, [UR8+0xd8], UR12 ;  /* 0x0000d80c08ff75b2 */ /* 0x0008620008000100 */
[----:B------:R4:W1:Y:S02]  /*0a90*/  SYNCS.EXCH.64 URZ, [UR8+0xe8], UR14 ;  /* 0x0000e80e08ff75b2 */ /* 0x0008640008000100 */
[----:B----4-:R-:W-:Y:S01]  /*0aa0*/  NOP ;  /* 0x0000000000007918 */ /* 0x010fe20000000000 */
.L_x_12:
[----:B------:R-:W4:Y:S01]  /*0ab0*/  SHFL.IDX PT, R0, R100, RZ, 0x1f ;  /* 0x00001fff64007589 */ /* 0x000f2200000e0000 */
[----:B------:R-:W-:Y:S01]  /*0ac0*/  NOP ;  /* 0x0000000000007918 */ /* 0x000fe20000000000 */
[----:B----4-:R-:W-:-:S13]  /*0ad0*/  ISETP.NE.AND P1, PT, R0, 0x5, PT ;  /* 0x000000050000780c */ /* 0x010fda0003f25270 */
[----:B------:R-:W-:Y:S05]  /*0ae0*/  @P1 BRA `(.L_x_13) ;  /* 0x0000000000541947 */ /* 0x000fea0003800000 */
[----:B---3--:R-:W-:Y:S01]  /*0af0*/  UMOV UR9, 0x400 ;  /* 0x0000040000097882 */ /* 0x008fe20000000000 */
[----:B--2---:R-:W-:Y:S01]  /*0b00*/  UMOV UR8, 0x1 ;  /* 0x0000000100087882 */ /* 0x004fe20000000000 */
        /* <DEDUP_REMOVED lines=13> */
[----:B------:R4:W1:Y:S01]  /*0be0*/  SYNCS.EXCH.64 URZ, [UR9+0x118], UR14 ;  /* 0x0001180e09ff75b2 */ /* 0x0008620008000100 */
[----:B------:R4:W1:Y:S01]  /*0bf0*/  SYNCS.EXCH.64 URZ, [UR9+0x100], UR12 ;  /* 0x0001000c09ff75b2 */ /* 0x0008620008000100 */
[----:B------:R4:W1:Y:S01]  /*0c00*/  SYNCS.EXCH.64 URZ, [UR9+0x120], UR14 ;  /* 0x0001200e09ff75b2 */ /* 0x0008620008000100 */
[----:B------:R4:W1:Y:S01]  /*0c10*/  SYNCS.EXCH.64 URZ, [UR9+0x108], UR12 ;  /* 0x0001080c09ff75b2 */ /* 0x0008620008000100 */
[----:B------:R4:W1:Y:S02]  /*0c20*/  SYNCS.EXCH.64 URZ, [UR9+0x128], UR14 ;  /* 0x0001280e09ff75b2 */ /* 0x0008640008000100 */
[----:B----4-:R-:W-:Y:S01]  /*0c30*/  NOP ;  /* 0x0000000000007918 */ /* 0x010fe20000000000 */
.L_x_13:
[----:B------:R-:W4:Y:S01]  /*0c40*/  SHFL.IDX PT, R0, R100, RZ, 0x1f ;  /* 0x00001fff64007589 */ /* 0x000f2200000e0000 */
[----:B------:R-:W-:Y:S01]  /*0c50*/  ISETP.NE.OR P0, PT, RZ, UR10, !P0 ;  /* 0x0000000aff007c0c */ /* 0x000fe2000c705670 */
[----:B------:R-:W-:Y:S01]  /*0c60*/  NOP ;  /* 0x0000000000007918 */ /* 0x000fe20000000000 */
[----:B----4-:R-:W-:-:S13]  /*0c70*/  ISETP.NE.AND P1, PT, R0, 0x3, PT ;  /* 0x000000030000780c */ /* 0x010fda0003f25270 */
[----:B------:R-:W-:Y:S05]  /*0c80*/  @P1 BRA `(.L_x_14) ;  /* 0x0000000000341947 */ /* 0x000fea0003800000 */
[----:B--2---:R-:W-:Y:S01]  /*0c90*/  UMOV UR8, 0x400 ;  /* 0x0000040000087882 */ /* 0x004fe20000000000 */
[----:B------:R-:W-:Y:S01]  /*0ca0*/  UMOV UR7, 0x20 ;  /* 0x0000002000077882 */ /* 0x000fe20000000000 */
[----:B------:R-:W-:Y:S02]  /*0cb0*/  ULEA UR8, UR37, UR8, 0x18 ;  /* 0x0000000825087291 */ /* 0x000fe4000f8ec0ff */
[----:B---3--:R-:W-:-:S04]  /*0cc0*/  UIADD3 UR12, UPT, UPT, -UR7, 0x100000, URZ ;  /* 0x00100000070c7890 */ /* 0x008fc8000fffe1ff */
[----:B------:R-:W-:Y:S02]  /*0cd0*/  USHF.L.U32 UR13, UR12, 0xb, URZ ;  /* 0x0000000b0c0d7899 */ /* 0x000fe400080006ff */
[----:B------:R-:W-:Y:S01]  /*0ce0*/  USHF.L.U32 UR12, UR12, 0x1, URZ ;  /* 0x000000010c0c7899 */ /* 0x000fe200080006ff */
[----:B------:R-:W-:Y:S01]  /*0cf0*/  ELECT P1, URZ, PT ;  /* 0x0000000000ff782f */ /* 0x000fe20003820000 */
[----:B------:R-:W2:Y:S10]  /*0d00*/  FENCE.VIEW.ASYNC.S ;  /* 0x00000000000073c6 */ /* 0x000eb40000000000 */
[----:B--2---:R4:W2:Y:S01]  /*0d10*/  SYNCS.EXCH.64 URZ, [UR8+0x130], UR12 ;  /* 0x0001300c08ff75b2 */ /* 0x0048a20008000100 */
[----:B------:R4:W3:Y:S01]  /*0d20*/  SYNCS.EXCH.64 URZ, [UR8+0x140], UR12 ;  /* 0x0001400c08ff75b2 */ /* 0x0008e20008000100 */
[----:B------:R4:W1:Y:S01]  /*0d30*/  SYNCS.EXCH.64 URZ, [UR8+0x138], UR12 ;  /* 0x0001380c08ff75b2 */ /* 0x0008620008000100 */
[----:B------:R4:W1:Y:S02]  /*0d40*/  SYNCS.EXCH.64 URZ, [UR8+0x148], UR12 ;  /* 0x0001480c08ff75b2 */ /* 0x0008640008000100 */
[----:B----4-:R-:W-:Y:S01]  /*0d50*/  NOP ;  /* 0x0000000000007918 */ /* 0x010fe20000000000 */
.L_x_14:
[----:B------:R-:W-:Y:S01]  /*0d60*/  VOTEU.ALL UP1, P0 ;  /* 0x0000000000ff7886 */ /* 0x000fe20000020000 */
[----:B--2---:R-:W2:Y:S01]  /*0d70*/  LDCU UR8, c[0x0][0x36c] ;  /* 0x00006d80ff0877ac */ /* 0x004ea20008000800 */
[----:B------:R-:W-:Y:S01]  /*0d80*/  NOP ;  /* 0x0000000000007918 */ /* 0x000fe20000000000 */
[----:B------:R-:W-:Y:S01]  /*0d90*/  LOP3.LUT R10, R109, 0x1f, RZ, 0xc0, !PT ;  /* 0x0000001f6d0a7812 */ /* 0x000fe200078ec0ff */
[----:B---3--:R-:W-:Y:S01]  /*0da0*/  UMOV UR12, 0x20 ;  /* 0x00000020000c7882 */ /* 0x008fe20000000000 */
[----:B------:R-:W-:Y:S01]  /*0db0*/  @!UP1 UMOV UR7, 0x400 ;  /* 0x0000040000079882 */ /* 0x000fe20000000000 */
[----:B------:R-:W-:-:S04]  /*0dc0*/  @!UP1 UIADD3 UR12, UPT, UPT, -UR12, 0x100000, URZ ;  /* 0x001000000c0c9890 */ /* 0x000fc8000fffe1ff */
[----:B------:R-:W-:Y:S02]  /*0dd0*/  @!UP1 USHF.L.U32 UR13, UR12, 0xb, URZ ;  /* 0x0000000b0c0d9899 */ /* 0x000fe400080006ff */
[----:B------:R-:W-:Y:S02]  /*0de0*/  @!UP1 USHF.L.U32 UR12, UR12, 0x1, URZ ;  /* 0x000000010c0c9899 */ /* 0x000fe400080006ff */
[----:B------:R-:W-:Y:S01]  /*0df0*/  @!UP1 ULEA UR7, UR37, UR7, 0x18 ;  /* 0x0000000725079291 */ /* 0x000fe2000f8ec0ff */
[----:B------:R-:W-:Y:S01]  /*0e00*/  VOTEU.ALL UP1, P0 ;  /* 0x0000000000ff7886 */ /* 0x000fe20000020000 */
[----:B------:R-:W-:Y:S01]  /*0e10*/  UISETP.NE.AND UP4, UPT, UR10, URZ, UPT ;  /* 0x000000ff0a00728c */ /* 0x000fe2000bf85270 */
[----:B------:R-:W3:Y:S09]  /*0e20*/  FENCE.VIEW.ASYNC.S ;  /* 0x00000000000073c6 */ /* 0x000ef20000000000 */
[----:B---3--:R3:W4:Y:S01]  /*0e30*/  @!UP1 SYNCS.EXCH.64 URZ, [UR7+0x150], UR12 ;  /* 0x0001500c07ff95b2 */ /* 0x0087220008000100 */
[----:B--2---:R-:W-:-:S09]  /*0e40*/  UISETP.EQ.U32.AND UP1, UPT, UR8, 0x1, UPT ;  /* 0x000000010800788c */ /* 0x004fd2000bf22070 */
[----:B------:R-:W-:Y:S05]  /*0e50*/  BRA.U !UP1, `(.L_x_15) ;  /* 0x0000000109087547 */ /* 0x000fea000b800000 */
[----:B-1--4-:R-:W-:Y:S01]  /*0e60*/  UCGABAR_ARV ;  /* 0x00000000000079c7 */ /* 0x012fe20008000000 */
[----:B------:R-:W-:Y:S05]  /*0e70*/  BRA `(.L_x_16) ;  /* 0x0000000000047947 */ /* 0x000fea0003800000 */
.L_x_15:
[----:B-1--4-:R-:W-:Y:S01]  /*0e80*/  NOP ;  /* 0x0000000000007918 */ /* 0x012fe20000000000 */
.L_x_16:
[----:B------:R-:W1:Y:S01]  /*0e90*/  S2R R15, SR_CTAID.Y ;  /* 0x00000000000f7919 */ /* 0x000e620000002600 */
[----:B------:R-:W-:-:S05]  /*0ea0*/  CS2R.32 R95, SR_CgaSize ;  /* 0x00000000005f7805 */ /* 0x000fca0000008a00 */
[----:B------:R-:W-:-:S05]  /*0eb0*/  IMAD R95, R95, -0xa0, RZ ;  /* 0xffffff605f5f7824 */ /* 0x000fca00078e02ff */
[----:B---3--:R-:W-:-:S14]  /*0ec0*/  R2UR UR7, R95 ;  /* 0x000000005f0772ca */ /* 0x008fdc00000e0000 */
[----:B------:R-:W2:Y:S01]  /*0ed0*/  LDCU UR7, c[0x0][UR7+0x2b4] ;  /* 0x00005680070777ac */ /* 0x000ea20008000800 */
[----:B------:R-:W-:-:S05]  /*0ee0*/  CS2R.32 R0, SR_CgaSize ;  /* 0x0000000000007805 */ /* 0x000fca0000008a00 */
[----:B------:R-:W-:-:S06]  /*0ef0*/  IMAD R0, R0, -0xa0, RZ ;  /* 0xffffff6000007824 */ /* 0x000fcc00078e02ff */
[----:B------:R-:W3:Y:S01]  /*0f00*/  LDC R0, c[0x0][R0+0x2a4] ;  /* 0x0000a90000007b82 */ /* 0x000ee20000000800 */
[----:B------:R-:W-:Y:S01]  /*0f10*/  PRMT R8, RZ, 0x7610, R8 ;  /* 0x00007610ff087816 */ /* 0x000fe20000000008 */
[----:B------:R-:W4:Y:S01]  /*0f20*/  S2R R9, SR_CTAID.X ;  /* 0x0000000000097919 */ /* 0x000f220000002500 */
[----:B------:R-:W-:-:S05]  /*0f30*/  CS2R.32 R95, SR_CgaSize ;  /* 0x00000000005f7805 */ /* 0x000fca0000008a00 */
[----:B------:R-:W-:-:S05]  /*0f40*/  IMAD R95, R95, -0xa0, RZ ;  /* 0xffffff605f5f7824 */ /* 0x000fca00078e02ff */
[----:B------:R-:W-:-:S14]  /*0f50*/  R2UR UR8, R95 ;  /* 0x000000005f0872ca */ /* 0x000fdc00000e0000 */
[----:B------:R-:W3:Y:S01]  /*0f60*/  LDCU UR8, c[0x0][UR8+0x2b0] ;  /* 0x00005600080877ac */ /* 0x000ee20008000800 */
[----:B------:R-:W-:Y:S01]  /*0f70*/  UISETP.NE.AND UP2, UPT, UR10, 0x2, UPT ;  /* 0x000000020a00788c */ /* 0x000fe2000bf45270 */
[----:B------:R-:W2:Y:S01]  /*0f80*/  LDC R11, c[0x0][0xb24] ;  /* 0x0002c900ff0b7b82 */ /* 0x000ea20000000800 */
[----:B------:R-:W-:-:S05]  /*0f90*/  CS2R.32 R2, SR_CgaSize ;  /* 0x0000000000027805 */ /* 0x000fca0000008a00 */
[----:B------:R-:W-:-:S06]  /*0fa0*/  IMAD R2, R2, -0xa0, RZ ;  /* 0xffffff6002027824 */ /* 0x000fcc00078e02ff */
[----:B------:R-:W3:Y:S08]  /*0fb0*/  LDC R2, c[0x0][R2+0x2a0] ;  /* 0x0000a80002027b82 */ /* 0x000ef00000000800 */
[----:B------:R-:W3:Y:S01]  /*0fc0*/  LDC R40, c[0x0][0xb24] ;  /* 0x0002c900ff287b82 */ /* 0x000ee20000000800 */
[----:B-1----:R-:W-:-:S07]  /*0fd0*/  I2FP.F32.U32 R94, R15 ;  /* 0x0000000f005e7245 */ /* 0x002fce0000201000 */
[----:B------:R-:W1:Y:S01]  /*0fe0*/  S2UR UR36, SR_CTAID.Z ;  /* 0x00000000002479c3 */ /* 0x000e620000002700 */
[----:B--2---:R-:W-:Y:S01]  /*0ff0*/  ISETP.GE.AND P0, PT, R11, 0x1, PT ;  /* 0x000000010b00780c */ /* 0x004fe20003f06270 */
[----:B----4-:R-:W-:Y:S01]  /*1000*/  IMAD.MOV.U32 R14, RZ, RZ, R9 ;  /* 0x000000ffff0e7224 */ /* 0x010fe200078e0009 */
[----:B------:R-:W-:Y:S01]  /*1010*/  I2FP.F32.U32 R95, R9 ;  /* 0x00000009005f7245 */ /* 0x000fe20000201000 */
[----:B------:R-:W-:Y:S01]  /*1020*/  FMUL R94, R94, UR7 ;  /* 0x000000075e5e7c20 */ /* 0x000fe20008400000 */
[----:B------:R-:W2:Y:S03]  /*1030*/  LDCU UR7, c[0x0][0xb30] ;  /* 0x00016600ff0777ac */ /* 0x000ea60008000800 */
[----:B---3--:R-:W-:Y:S02]  /*1040*/  FMUL R95, R95, UR8 ;  /* 0x000000085f5f7c20 */ /* 0x008fe40008400000 */
[----:B------:R-:W3:Y:S08]  /*1050*/  F2I.U32.TRUNC.NTZ R94, R94 ;  /* 0x0000005e005e7305 */ /* 0x000ef0000020f000 */
[----:B------:R-:W4:Y:S01]  /*1060*/  F2I.U32.TRUNC.NTZ R95, R95 ;  /* 0x0000005f005f7305 */ /* 0x000f22000020f000 */
[----:B--2---:R-:W-:Y:S01]  /*1070*/  UISETP.NE.AND UP3, UPT, UR7, 0x1, UPT ;  /* 0x000000010700788c */ /* 0x004fe2000bf65270 */
[----:B---3--:R-:W-:-:S05]  /*1080*/  IADD3 R94, PT, PT, -R94, RZ, RZ ;  /* 0x000000ff5e5e7210 */ /* 0x008fca0007ffe1ff */
[----:B------:R-:W-:Y:S01]  /*1090*/  IMAD R94, R0, R94, R15 ;  /* 0x0000005e005e7224 */ /* 0x000fe200078e020f */
[----:B------:R-:W-:Y:S01]  /*10a0*/  PRMT R0, RZ, 0x7610, R0 ;  /* 0x00007610ff007816 */ /* 0x000fe20000000000 */
[----:B----4-:R-:W-:-:S04]  /*10b0*/  IMAD.MOV R95, RZ, RZ, -R95 ;  /* 0x000000ffff5f7224 */ /* 0x010fc800078e0a5f */
[----:B------:R-:W-:Y:S01]  /*10c0*/  IMAD R95, R2, R95, R9 ;  /* 0x0000005f025f7224 */ /* 0x000fe200078e0209 */
[----:B-1----:R-:W-:Y:S06]  /*10d0*/  BRA.U UP4, `(.L_x_17) ;  /* 0x0000000104247547 */ /* 0x002fec000b800000 */
[----:B------:R-:W-:Y:S01]  /*10e0*/  ISETP.NE.AND P1, PT, R94, RZ, PT ;  /* 0x000000ff5e00720c */ /* 0x000fe20003f25270 */
[----:B------:R-:W-:Y:S01]  /*10f0*/  IMAD.MOV.U32 R0, RZ, RZ, 0x3 ;  /* 0x00000003ff007424 */ /* 0x000fe200078e00ff */
[C---:B------:R-:W-:Y:S02]  /*1100*/  LOP3.LUT R2, R95.reuse, 0xfffffffe, RZ, 0xc0, !PT ;  /* 0xfffffffe5f027812 */ /* 0x040fe400078ec0ff */
[----:B------:R-:W-:Y:S02]  /*1110*/  ISETP.LT.U32.OR P1, PT, R95, 0x2, !P1 ;  /* 0x000000025f00780c */ /* 0x000fe40004f21470 */
[----:B------:R-:W-:Y:S02]  /*1120*/  SHF.L.U32 R0, R0, R2, RZ ;  /* 0x0000000200007219 */ /* 0x000fe400000006ff */
[----:B------:R-:W-:Y:S02]  /*1130*/  SEL R4, RZ, 0x1, !P1 ;  /* 0x00000001ff047807 */ /* 0x000fe40004800000 */
[----:B------:R-:W-:-:S05]  /*1140*/  SEL R3, RZ, 0x2, !P1 ;  /* 0x00000002ff037807 */ /* 0x000fca0004800000 */
[----:B------:R-:W-:-:S05]  /*1150*/  IMAD.IADD R3, R4, 0x1, R3 ;  /* 0x0000000104037824 */ /* 0x000fca00078e0203 */
[----:B------:R-:W-:Y:S02]  /*1160*/  PRMT R8, R3, 0x7610, R8 ;  /* 0x0000761003087816 */ /* 0x000fe40000000008 */
.L_x_17:
[----:B------:R-:W-:Y:S05]  /*1170*/  @!P0 BRA `(.L_x_18) ;  /* 0x0000000000b88947 */ /* 0x000fea0003800000 */
[----:B------:R-:W1:Y:S01]  /*1180*/  LDC.64 R4, c[0x0][0xb18] ;  /* 0x0002c600ff047b82 */ /* 0x000e620000000a00 */
[----:B------:R-:W-:-:S07]  /*1190*/  ISETP.NE.AND P0, PT, R11, 0x1, PT ;  /* 0x000000010b00780c */ /* 0x000fce0003f05270 */
[----:B------:R-:W2:Y:S08]  /*11a0*/  LDC R14, c[0x0][0xb0c] ;  /* 0x0002c300ff0e7b82 */ /* 0x000eb00000000800 */
[----:B------:R-:W3:Y:S08]  /*11b0*/  LDC R16, c[0x0][0x370] ;  /* 0x0000dc00ff107b82 */ /* 0x000ef00000000800 */
[----:B------:R-:W4:Y:S01]  /*11c0*/  LDC R13, c[0x0][0x374] ;  /* 0x0000dd00ff0d7b82 */ /* 0x000f220000000800 */
[----:B-1----:R-:W-:-:S07]  /*11d0*/  ISETP.NE.AND P1, PT, R4, 0x1, PT ;  /* 0x000000010400780c */ /* 0x002fce0003f25270 */
[----:B------:R-:W3:Y:S01]  /*11e0*/  LDC.64 R6, c[0x0][0xb10] ;  /* 0x0002c400ff067b82 */ /* 0x000ee20000000a00 */
[----:B--2---:R-:W-:-:S07]  /*11f0*/  ISETP.NE.AND P2, PT, R14, 0x1, PT ;  /* 0x000000010e00780c */ /* 0x004fce0003f45270 */
[----:B------:R-:W1:Y:S08]  /*1200*/  LDC R12, c[0x0][0xb20] ;  /* 0x0002c800ff0c7b82 */ /* 0x000e700000000800 */
[----:B------:R-:W2:Y:S01]  /*1210*/  LDC.64 R2, c[0x0][0xb28] ;  /* 0x0002ca00ff027b82 */ /* 0x000ea20000000a00 */
[----:B----4-:R-:W-:-:S04]  /*1220*/  IMAD.HI.U32 R17, R13, R5, RZ ;  /* 0x000000050d117227 */ /* 0x010fc800078e00ff */
[----:B------:R-:W-:-:S04]  /*1230*/  IMAD.HI.U32 R5, R15, R5, RZ ;  /* 0x000000050f057227 */ /* 0x000fc800078e00ff */
[----:B---3--:R-:W-:-:S05]  /*1240*/  IMAD.HI.U32 R18, R16, R6, RZ ;  /* 0x0000000610127227 */ /* 0x008fca00078e00ff */
[-C--:B------:R-:W-:Y:S01]  /*1250*/  @P2 SHF.R.U32.HI R16, RZ, R7.reuse, R18 ;  /* 0x00000007ff102219 */ /* 0x080fe20000011612 */
[----:B------:R-:W-:Y:S01]  /*1260*/  IMAD.HI.U32 R18, R9, R6, RZ ;  /* 0x0000000609127227 */ /* 0x000fe200078e00ff */
[-C--:B-1----:R-:W-:Y:S02]  /*1270*/  @P1 SHF.R.U32.HI R13, RZ, R12.reuse, R17 ;  /* 0x0000000cff0d1219 */ /* 0x082fe40000011611 */
[----:B------:R-:W-:Y:S02]  /*1280*/  SHF.R.U32.HI R5, RZ, R12, R5 ;  /* 0x0000000cff057219 */ /* 0x000fe40000011605 */
[----:B------:R-:W-:Y:S02]  /*1290*/  SHF.R.U32.HI R18, RZ, R7, R18 ;  /* 0x00000007ff127219 */ /* 0x000fe40000011612 */
[----:B------:R-:W-:Y:S01]  /*12a0*/  SEL R5, R15, R5, !P1 ;  /* 0x000000050f057207 */ /* 0x000fe20004800000 */
[----:B--2---:R-:W-:Y:S01]  /*12b0*/  IMAD.HI.U32 R17, R13, R2, RZ ;  /* 0x000000020d117227 */ /* 0x004fe200078e00ff */
[----:B------:R-:W-:-:S03]  /*12c0*/  SEL R18, R9, R18, !P2 ;  /* 0x0000001209127207 */ /* 0x000fc60005000000 */
[----:B------:R-:W-:Y:S01]  /*12d0*/  IMAD.HI.U32 R6, R16, R2, RZ ;  /* 0x0000000210067227 */ /* 0x000fe200078e00ff */
[----:B------:R-:W-:-:S04]  /*12e0*/  @P0 SHF.R.U32.HI R13, RZ, R3, R17 ;  /* 0x00000003ff0d0219 */ /* 0x000fc80000011611 */
[----:B------:R-:W-:Y:S01]  /*12f0*/  @P0 SHF.R.U32.HI R16, RZ, R3, R6 ;  /* 0x00000003ff100219 */ /* 0x000fe20000011606 */
[----:B------:R-:W-:-:S04]  /*1300*/  IMAD R13, R13, R11, RZ ;  /* 0x0000000b0d0d7224 */ /* 0x000fc800078e02ff */
[----:B------:R-:W-:Y:S01]  /*1310*/  IMAD R6, R16, R11, RZ ;  /* 0x0000000b10067224 */ /* 0x000fe200078e02ff */
[----:B------:R-:W-:-:S04]  /*1320*/  ISETP.GE.AND P1, PT, R5, R13, PT ;  /* 0x0000000d0500720c */ /* 0x000fc80003f26270 */
[----:B------:R-:W-:Y:S01]  /*1330*/  ISETP.GE.OR P1, PT, R18, R6, P1 ;  /* 0x000000061200720c */ /* 0x000fe20000f26670 */
[----:B------:R-:W-:-:S05]  /*1340*/  IMAD.HI.U32 R6, R5, R2, RZ ;  /* 0x0000000205067227 */ /* 0x000fca00078e00ff */
[----:B------:R-:W-:-:S04]  /*1350*/  SHF.R.U32.HI R6, RZ, R3, R6 ;  /* 0x00000003ff067219 */ /* 0x000fc80000011606 */
[----:B------:R-:W-:-:S03]  /*1360*/  SEL R6, R5, R6, !P0 ;  /* 0x0000000605067207 */ /* 0x000fc60004000000 */
[----:B------:R-:W-:Y:S01]  /*1370*/  @!P1 IMAD.HI.U32 R7, R18, R2, RZ ;  /* 0x0000000212079227 */ /* 0x000fe200078e00ff */
[----:B------:R-:W-:-:S04]  /*1380*/  IADD3 R2, PT, PT, -R6, RZ, RZ ;  /* 0x000000ff06027210 */ /* 0x000fc80007ffe1ff */
[----:B------:R-:W-:Y:S01]  /*1390*/  @!P1 SHF.R.U32.HI R3, RZ, R3, R7 ;  /* 0x00000003ff039219 */ /* 0x000fe20000011607 */
[----:B------:R-:W-:Y:S01]  /*13a0*/  IMAD R2, R11, R2, R5 ;  /* 0x000000020b027224 */ /* 0x000fe200078e0205 */
[----:B------:R-:W-:Y:S02]  /*13b0*/  IADD3 R7, PT, PT, -R5, RZ, RZ ;  /* 0x000000ff05077210 */ /* 0x000fe40007ffe1ff */
[----:B------:R-:W-:-:S03]  /*13c0*/  @!P1 SEL R3, R18, R3, !P0 ;  /* 0x0000000312039207 */ /* 0x000fc60004000000 */
[----:B------:R-:W-:Y:S02]  /*13d0*/  IMAD R7, R4, R7, R15 ;  /* 0x0000000704077224 */ /* 0x000fe400078e020f */
[--C-:B------:R-:W-:Y:S02]  /*13e0*/  @!P1 IMAD.IADD R6, R6, 0x1, -R3.reuse ;  /* 0x0000000106069824 */ /* 0x100fe400078e0a03 */
[----:B------:R-:W-:Y:S01]  /*13f0*/  @!P1 IMAD R3, R2, R16, R3 ;  /* 0x0000001002039224 */ /* 0x000fe200078e0203 */
[----:B------:R-:W-:Y:S01]  /*1400*/  IADD3 R2, PT, PT, -R18, RZ, RZ ;  /* 0x000000ff12027210 */ /* 0x000fe20007ffe1ff */
[----:B------:R-:W-:Y:S02]  /*1410*/  @!P1 IMAD R5, R6, R11, R18 ;  /* 0x0000000b06059224 */ /* 0x000fe400078e0212 */
[----:B------:R-:W-:Y:S02]  /*1420*/  @!P1 IMAD.MOV.U32 R18, RZ, RZ, R3 ;  /* 0x000000ffff129224 */ /* 0x000fe400078e0003 */
[----:B------:R-:W-:-:S02]  /*1430*/  IMAD R2, R14, R2, R9 ;  /* 0x000000020e027224 */ /* 0x000fc400078e0209 */
[----:B------:R-:W-:Y:S02]  /*1440*/  IMAD R15, R5, R4, R7 ;  /* 0x00000004050f7224 */ /* 0x000fe400078e0207 */
[----:B------:R-:W-:Y:S02]  /*1450*/  IMAD R14, R18, R14, R2 ;  /* 0x0000000e120e7224 */ /* 0x000fe400078e0202 */
.L_x_18:
[----:B------:R-:W-:Y:S05]  /*1460*/  BRA.U UP3, `(.L_x_19) ;  /* 0x0000000103407547 */ /* 0x000fea000b800000 */
[----:B------:R-:W1:Y:S08]  /*1470*/  LDC.64 R4, c[0x0][0xb10] ;  /* 0x0002c400ff047b82 */ /* 0x000e700000000a00 */
[----:B------:R-:W2:Y:S08]  /*1480*/  LDC.64 R2, c[0x0][0xb18] ;  /* 0x0002c600ff027b82 */ /* 0x000eb00000000a00 */
[----:B------:R-:W3:Y:S08]  /*1490*/  LDC R6, c[0x0][0xb20] ;  /* 0x0002c800ff067b82 */ /* 0x000ef00000000800 */
[----:B------:R-:W4:Y:S01]  /*14a0*/  LDC R7, c[0x0][0xb0c] ;  /* 0x0002c300ff077b82 */ /* 0x000f220000000800 */
[----:B-1----:R-:W-:-:S05]  /*14b0*/  IMAD.HI.U32 R4, R14, R4, RZ ;  /* 0x000000040e047227 */ /* 0x002fca00078e00ff */
[----:B------:R-:W-:Y:S01]  /*14c0*/  SHF.R.U32.HI R4, RZ, R5, R4 ;  /* 0x00000005ff047219 */ /* 0x000fe20000011604 */
[----:B--2---:R-:W-:Y:S01]  /*14d0*/  IMAD.HI.U32 R3, R15, R3, RZ ;  /* 0x000000030f037227 */ /* 0x004fe200078e00ff */
[----:B------:R-:W-:-:S04]  /*14e0*/  ISETP.NE.AND P0, PT, R2, 0x1, PT ;  /* 0x000000010200780c */ /* 0x000fc80003f05270 */
[----:B---3--:R-:W-:-:S04]  /*14f0*/  SHF.R.U32.HI R3, RZ, R6, R3 ;  /* 0x00000006ff037219 */ /* 0x008fc80000011603 */
[----:B------:R-:W-:Y:S02]  /*1500*/  SEL R3, R15, R3, !P0 ;  /* 0x000000030f037207 */ /* 0x000fe40004000000 */
[----:B----4-:R-:W-:-:S04]  /*1510*/  ISETP.NE.AND P1, PT, R7, 0x1, PT ;  /* 0x000000010700780c */ /* 0x010fc80003f25270 */
[----:B------:R-:W-:-:S05]  /*1520*/  SEL R5, R14, R4, !P1 ;  /* 0x000000040e057207 */ /* 0x000fca0004800000 */
[----:B------:R-:W-:Y:S02]  /*1530*/  IMAD.IADD R4, R3, 0x1, -R5 ;  /* 0x0000000103047824 */ /* 0x000fe400078e0a05 */
[----:B------:R-:W-:Y:S02]  /*1540*/  IMAD.IADD R3, R5, 0x1, -R3 ;  /* 0x0000000105037824 */ /* 0x000fe400078e0a03 */
[----:B------:R-:W-:Y:S02]  /*1550*/  IMAD R14, R4, R7, R14 ;  /* 0x00000007040e7224 */ /* 0x000fe400078e020e */
[----:B------:R-:W-:Y:S02]  /*1560*/  IMAD R15, R3, R2, R15 ;  /* 0x00000002030f7224 */ /* 0x000fe400078e020f */
.L_x_19:
[----:B------:R-:W-:Y:S05]  /*1570*/  BRA.U !UP1, `(.L_x_20) ;  /* 0x00000001090c7547 */ /* 0x000fea000b800000 */
[----:B------:R-:W-:Y:S01]  /*1580*/  UCGABAR_WAIT ;  /* 0x0000000000007dc7 */ /* 0x000fe20008000000 */
[----:B------:R-:W-:Y:S01]  /*1590*/  CCTL.IVALL ;  /* 0x00000000ff00798f */ /* 0x000fe20002000000 */
[----:B------:R-:W-:Y:S05]  /*15a0*/  BRA `(.L_x_21) ;  /* 0x0000000000047947 */ /* 0x000fea0003800000 */
.L_x_20:
[----:B------:R-:W-:Y:S06]  /*15b0*/  BAR.SYNC.DEFER_BLOCKING 0x0 ;  /* 0x0000000000007b1d */ /* 0x000fec0000010000 */
.L_x_21:
[----:B------:R-:W-:Y:S05]  /*15c0*/  BRA.U UP2, `(.L_x_22) ;  /* 0x0000001502407547 */ /* 0x000fea000b800000 */
[----:B------:R-:W1:Y:S01]  /*15d0*/  LDCU UR4, c[0x0][0x38c] ;  /* 0x00007180ff0477ac */ /* 0x000e620008000800 */
[----:B------:R-:W2:Y:S01]  /*15e0*/  LDC R8, c[0x0][0x370] ;  /* 0x0000dc00ff087b82 */ /* 0x000ea20000000800 */
[C---:B------:R-:W-:Y:S02]  /*15f0*/  IMAD.SHL.U32 R19, R9.reuse, 0x40, RZ ;  /* 0x0000004009137824 */ /* 0x040fe400078e00ff */
[----:B------:R-:W-:Y:S01]  /*1600*/  HFMA2 R17, -RZ, RZ, 0, 5.9604644775390625e-08 ;  /* 0x00000001ff117431 */ /* 0x000fe200000001ff */
[----:B------:R-:W-:Y:S01]  /*1610*/  UISETP.NE.AND UP1, UPT, UR10, URZ, UPT ;  /* 0x000000ff0a00728c */ /* 0x000fe2000bf25270 */
[----:B------:R-:W-:Y:S01]  /*1620*/  ISETP.NE.AND P4, PT, R10, RZ, P5 ;  /* 0x000000ff0a00720c */ /* 0x000fe20002f85270 */
[----:B------:R-:W-:Y:S01]  /*1630*/  IMAD.SHL.U32 R18, R9, 0x80, RZ ;  /* 0x0000008009127824 */ /* 0x000fe200078e00ff */
[----:B------:R-:W-:Y:S01]  /*1640*/  CS2R R12, SRZ ;  /* 0x00000000000c7805 */ /* 0x000fe2000001ff00 */
[----:B------:R-:W-:Y:S01]  /*1650*/  IMAD.MOV.U32 R16, RZ, RZ, RZ ;  /* 0x000000ffff107224 */ /* 0x000fe200078e00ff */
[----:B------:R-:W3:Y:S01]  /*1660*/  LDC R0, c[0x0][0x374] ;  /* 0x0000dd00ff007b82 */ /* 0x000ee20000000800 */
[----:B------:R-:W-:Y:S01]  /*1670*/  MOV R11, 0x1 ;  /* 0x00000001000b7802 */ /* 0x000fe20000000f00 */
[----:B------:R-:W4:Y:S01]  /*1680*/  LDCU.64 UR14, c[0x0][0x348] ;  /* 0x00006900ff0e77ac */ /* 0x000f220008000a00 */
[----:B------:R-:W-:Y:S01]  /*1690*/  LOP3.LUT R19, R19, 0x40, RZ, 0xc0, !PT ;  /* 0x0000004013137812 */ /* 0x000fe200078ec0ff */
[----:B------:R-:W-:Y:S01]  /*16a0*/  USEL UR22, UR6, 0x2, UP1 ;  /* 0x0000000206167887 */ /* 0x000fe20008800000 */
[----:B------:R-:W-:Y:S01]  /*16b0*/  UMOV UR23, URZ ;  /* 0x000000ff00177c82 */ /* 0x000fe20008000000 */
[----:B-1----:R-:W-:-:S04]  /*16c0*/  UIADD3 UR5, UPT, UPT, UR4, 0x3f, URZ ;  /* 0x0000003f04057890 */ /* 0x002fc8000fffe0ff */
[----:B------:R-:W-:-:S04]  /*16d0*/  USHF.R.S32.HI UR7, URZ, 0x1f, UR5 ;  /* 0x0000001fff077899 */ /* 0x000fc80008011405 */
[----:B------:R-:W-:Y:S02]  /*16e0*/  ULEA.HI UR7, UR7, UR5, URZ, 0x6 ;  /* 0x0000000507077291 */ /* 0x000fe4000f8f30ff */
[----:B------:R-:W-:Y:S02]  /*16f0*/  UIADD3 UR5, UPT, UPT, UR4, -0x1, URZ ;  /* 0xffffffff04057890 */ /* 0x000fe4000fffe0ff */
[----:B------:R-:W-:Y:S02]  /*1700*/  USHF.R.S32.HI UR7, URZ, 0x6, UR7 ;  /* 0x00000006ff077899 */ /* 0x000fe40008011407 */
[----:B------:R-:W-:Y:S02]  /*1710*/  UISETP.GE.U32.AND UP2, UPT, UR5, -0x7f, UPT ;  /* 0xffffff810500788c */ /* 0x000fe4000bf46070 */
[----:B------:R-:W-:Y:S02]  /*1720*/  UISETP.LT.U32.AND UP0, UPT, UR7, 0x8, UPT ;  /* 0x000000080700788c */ /* 0x000fe4000bf01070 */
[----:B------:R-:W-:-:S02]  /*1730*/  UIADD3 UR4, UPT, UPT, UR4, 0x7e, URZ ;  /* 0x0000007e04047890 */ /* 0x000fc4000fffe0ff */
[----:B------:R-:W-:-:S04]  /*1740*/  USEL UR5, UR7, 0x8, UP0 ;  /* 0x0000000807057887 */ /* 0x000fc80008000000 */
[----:B------:R-:W-:Y:S02]  /*1750*/  UIADD3 UR21, UPT, UPT, UR5, -0x1, URZ ;  /* 0xffffffff05157890 */ /* 0x000fe4000fffe0ff */
[----:B------:R-:W-:Y:S02]  /*1760*/  @UP2 UIADD3 UR21, UPT, UPT, UR5, URZ, URZ ;  /* 0x000000ff05152290 */ /* 0x000fe4000fffe0ff */
[----:B------:R-:W-:Y:S02]  /*1770*/  UIADD3 UR24, UPT, UPT, UR7, -UR5, URZ ;  /* 0x8000000507187290 */ /* 0x000fe4000fffe0ff */
[----:B------:R-:W-:Y:S02]  /*1780*/  UIADD3 UR13, UPT, UPT, UR21, 0x1, URZ ;  /* 0x00000001150d7890 */ /* 0x000fe4000fffe0ff */
[----:B--2-4-:R-:W-:-:S12]  /*1790*/  UIADD3 UR21, UPT, UPT, -UR21, URZ, URZ ;  /* 0x000000ff15157290 */ /* 0x014fd8000fffe1ff */
.L_x_42:
[----:B------:R-:W-:Y:S01]  /*17a0*/  UISETP.NE.AND UP0, UPT, UR37, URZ, UPT ;  /* 0x000000ff2500728c */ /* 0x000fe2000bf05270 */
[----:B------:R-:W1:Y:S08]  /*17b0*/  S2UR UR37, SR_CgaCtaId ;  /* 0x00000000002579c3 */ /* 0x000e700000008800 */
[----:B------:R-:W-:Y:S05]  /*17c0*/  BRA.U UP0, `(.L_x_23) ;  /* 0x0000000100347547 */ /* 0x000fea000b800000 */
[----:B------:R-:W2:Y:S01]  /*17d0*/  S2R R2, SR_CgaCtaId ;  /* 0x0000000000027919 */ /* 0x000ea20000008800 */
[----:B------:R-:W-:-:S04]  /*17e0*/  MOV R3, 0x400 ;  /* 0x0000040000037802 */ /* 0x000fc80000000f00 */
[----:B--2---:R-:W-:Y:S02]  /*17f0*/  LEA R2, R2, R3, 0x18 ;  /* 0x0000000302027211 */ /* 0x004fe400078ec0ff */
[----:B------:R-:W-:-:S03]  /*1800*/  SHF.L.U32 R3, R11, 0x1f, RZ ;  /* 0x0000001f0b037819 */ /* 0x000fc600000006ff */
[----:B------:R-:W-:-:S04]  /*1810*/  IMAD R2, R12, 0x8, R2 ;  /* 0x000000080c027824 */ /* 0x000fc800078e0202 */
[----:B------:R-:W2:Y:S02]  /*1820*/  SYNCS.PHASECHK.TRANS64.TRYWAIT P0, [R2+URZ+0x140], R3 ;  /* 0x00014003020075a7 */ /* 0x000ea400080011ff */
[----:B--2---:R-:W-:Y:S05]  /*1830*/  @!P0 BRA `(.L_x_24) ;  /* 0x0000007c00c08947 */ /* 0x004fea0003800000 */
.L_x_154:
[----:B------:R-:W-:Y:S01]  /*1840*/  VIADD R12, R12, 0x1 ;  /* 0x000000010c0c7836 */ /* 0x000fe20000000000 */
[----:B------:R2:W-:Y:S04]  /*1850*/  SYNCS.ARRIVE.TRANS64.A1T0 RZ, [R2+URZ+0x130], RZ ;  /* 0x000130ff02ff79a7 */ /* 0x0005e800081000ff */
[----:B------:R-:W-:-:S04]  /*1860*/  ISETP.NE.AND P0, PT, R12, 0x2, PT ;  /* 0x000000020c00780c */ /* 0x000fc80003f05270 */
[----:B------:R-:W-:Y:S02]  /*1870*/  SEL R12, R12, RZ, P0 ;  /* 0x000000ff0c0c7207 */ /* 0x000fe40000000000 */
[----:B--2---:R-:W-:-:S04]  /*1880*/  SEL R2, RZ, 0x1, P0 ;  /* 0x00000001ff027807 */ /* 0x004fc80000000000 */
[----:B------:R-:W-:-:S07]  /*1890*/  LOP3.LUT R11, R11, R2, RZ, 0x3c, !PT ;  /* 0x000000020b0b7212 */ /* 0x000fce00078e3cff */
.L_x_23:
[----:B------:R-:W-:Y:S01]  /*18a0*/  UMOV UR6, 0x400 ;  /* 0x0000040000067882 */ /* 0x000fe20000000000 */
[----:B------:R-:W-:Y:S01]  /*18b0*/  SHF.L.U32 R2, R17, 0x1f, RZ ;  /* 0x0000001f11027819 */ /* 0x000fe200000006ff */
[----:B-1----:R-:W-:Y:S01]  /*18c0*/  ULEA UR6, UR37, UR6, 0x18 ;  /* 0x0000000625067291 */ /* 0x002fe2000f8ec0ff */
[----:B------:R-:W-:Y:S01]  /*18d0*/  R2UR UR35, R18 ;  /* 0x00000000122372ca */ /* 0x000fe200000e0000 */
[----:B------:R-:W-:Y:S01]  /*18e0*/  UISETP.GE.U32.AND UP0, UPT, UR4, 0x7f, UPT ;  /* 0x0000007f0400788c */ /* 0x000fe2000bf06070 */
[----:B------:R-:W-:Y:S01]  /*18f0*/  R2UR UR11, R19 ;  /* 0x00000000130b72ca */ /* 0x000fe200000e0000 */
[----:B------:R-:W-:Y:S01]  /*1900*/  ULEA UR8, UR23, UR6, 0x3 ;  /* 0x0000000617087291 */ /* 0x000fe2000f8e18ff */
[----:B------:R-:W-:-:S08]  /*1910*/  UMOV UR25, URZ ;  /* 0x000000ff00197c82 */ /* 0x000fd00008000000 */
[----:B------:R1:W2:Y:S01]  /*1920*/  SYNCS.PHASECHK.TRANS64.TRYWAIT P0, [UR8+0x40], R2 ;  /* 0x00004002ff0075a7 */ /* 0x0002a20008001108 */
[----:B------:R-:W-:-:S13]  /*1930*/  R2UR UR8, R15 ;  /* 0x000000000f0872ca */ /* 0x000fda00000e0000 */
[----:B------:R-:W-:Y:S01]  /*1940*/  ULEA UR11, UR8, UR11, 0x7 ;  /* 0x0000000b080b7291 */ /* 0x000fe2000f8e38ff */
[----:B-1----:R-:W-:-:S05]  /*1950*/  LEA.HI R2, R14, R14, RZ, 0x1 ;  /* 0x0000000e0e027211 */ /* 0x002fca00078f08ff */
[----:B------:R-:W-:-:S05]  /*1960*/  IMAD.SHL.U32 R2, R2, 0x80, RZ ;  /* 0x0000008002027824 */ /* 0x000fca00078e00ff */
[----:B------:R-:W-:-:S04]  /*1970*/  LOP3.LUT R2, R2, 0xffffff00, RZ, 0xc0, !PT ;  /* 0xffffff0002027812 */ /* 0x000fc800078ec0ff */
[----:B------:R-:W-:-:S13]  /*1980*/  R2UR UR9, R2 ;  /* 0x00000000020972ca */ /* 0x000fda00000e0000 */
[----:B------:R-:W-:Y:S01]  /*1990*/  ULOP3.LUT UR35, UR9, 0x80, UR35, 0xf8, !UPT ;  /* 0x0000008009237892 */ /* 0x000fe2000f8ef823 */
[----:B------:R-:W-:Y:S11]  /*19a0*/  BRA.U !UP0, `(.L_x_25) ;  /* 0x0000000108c07547 */ /* 0x000ff6000b800000 */
[----:B------:R-:W-:Y:S01]  /*19b0*/  UMOV UR16, UR21 ;  /* 0x0000001500107c82 */ /* 0x000fe20008000000 */
[----:B------:R-:W-:Y:S01]  /*19c0*/  UMOV UR17, UR23 ;  /* 0x0000001700117c82 */ /* 0x000fe20008000000 */
[----:B------:R-:W-:-:S05]  /*19d0*/  UMOV UR34, URZ ;  /* 0x000000ff00227c82 */ /* 0x000fca0008000000 */
.L_x_31:
[----:B------:R-:W-:Y:S01]  /*19e0*/  ULEA UR33, UR17, UR6, 0x3 ;  /* 0x0000000611217291 */ /* 0x000fe2000f8e18ff */
[----:B------:R-:W-:Y:S01]  /*19f0*/  @P5 MOV R3, 0xc000 ;  /* 0x0000c00000035802 */ /* 0x000fe20000000f00 */
[----:B-12-4-:R-:W-:Y:S10]  /*1a00*/  @P0 BRA `(.L_x_26) ;  /* 0x00000000000c0947 */ /* 0x016ff40003800000 */
[----:B------:R-:W-:-:S04]  /*1a10*/  SHF.L.U32 R4, R17, 0x1f, RZ ;  /* 0x0000001f11047819 */ /* 0x000fc800000006ff */
[----:B------:R-:W1:Y:S02]  /*1a20*/  SYNCS.PHASECHK.TRANS64.TRYWAIT P0, [UR33+0x40], R4 ;  /* 0x00004004ff0075a7 */ /* 0x000e640008001121 */
[----:B-1----:R-:W-:Y:S05]  /*1a30*/  @!P0 BRA `(.L_x_27) ;  /* 0x0000007c00548947 */ /* 0x002fea0003800000 */
.L_x_26:
[----:B------:R2:W-:Y:S01]  /*1a40*/  @P5 SYNCS.ARRIVE.TRANS64 RZ, [UR33], R3 ;  /* 0x00000003ffff59a7 */ /* 0x0005e20008000021 */
[----:B------:R-:W-:Y:S02]  /*1a50*/  ULOP3.LUT UR8, UR22, 0x2, URZ, 0xfc, !UPT ;  /* 0x0000000216087892 */ /* 0x000fe4000f8efcff */
[----:B------:R-:W-:Y:S02]  /*1a60*/  UIADD3 UR16, UPT, UPT, UR16, 0x1, URZ ;  /* 0x0000000110107890 */ /* 0x000fe4000fffe0ff */
[----:B------:R-:W-:Y:S02]  /*1a70*/  UISETP.NE.AND UP0, UPT, UR8, 0x2, UPT ;  /* 0x000000020800788c */ /* 0x000fe4000bf05270 */
[----:B------:R-:W-:-:S07]  /*1a80*/  UISETP.NE.AND UP2, UPT, UR16, 0x1, UPT ;  /* 0x000000011000788c */ /* 0x000fce000bf45270 */
[----:B------:R-:W-:Y:S05]  /*1a90*/  BRA.U UP0, `(.L_x_28) ;  /* 0x0000000100047547 */ /* 0x000fea000b800000 */
[----:B------:R-:W-:Y:S05]  /*1aa0*/  BPT.TRAP 0x1 ;  /* 0x000000040000795c */ /* 0x000fea0000300000 */
.L_x_28:
[----:B------:R-:W-:Y:S04]  /*1ab0*/  BSSY.RECONVERGENT B0, `(.L_x_29) ;  /* 0x0000003000007945 */ /* 0x000fe80003800200 */
[----:B------:R-:W-:Y:S05]  /*1ac0*/  @!P4 BRA `(.L_x_30) ;  /* 0x000000000004c947 */ /* 0x000fea0003800000 */
[----:B------:R-:W-:Y:S05]  /*1ad0*/  BPT.TRAP 0x1 ;  /* 0x000000040000795c */ /* 0x000fea0000300000 */
.L_x_30:
[----:B------:R-:W-:Y:S05]  /*1ae0*/  BSYNC.RECONVERGENT B0 ;  /* 0x0000000000007941 */ /* 0x000fea0003800200 */
.L_x_29:
[----:B------:R-:W-:Y:S02]  /*1af0*/  UIADD3 UR23, UPT, UPT, UR17, 0x1, URZ ;  /* 0x0000000111177890 */ /* 0x000fe4000fffe0ff */
[----:B------:R-:W-:Y:S02]  /*1b00*/  ULEA UR32, UR17, UR6, 0xe ;  /* 0x0000000611207291 */ /* 0x000fe4000f8e70ff */
[----:B------:R-:W-:Y:S02]  /*1b10*/  UISETP.NE.AND UP0, UPT, UR23, 0x8, UPT ;  /* 0x000000081700788c */ /* 0x000fe4000bf05270 */
[----:B------:R-:W-:Y:S02]  /*1b20*/  UIADD3 UR28, UP1, UPT, UR14, 0x80, URZ ;  /* 0x000000800e1c7890 */ /* 0x000fe4000ff3e0ff */
[----:B------:R-:W-:Y:S02]  /*1b30*/  USEL UR9, URZ, 0x1, UP0 ;  /* 0x00000001ff097887 */ /* 0x000fe40008000000 */
[----:B------:R-:W-:-:S02]  /*1b40*/  USEL UR23, UR23, URZ, UP0 ;  /* 0x000000ff17177287 */ /* 0x000fc40008000000 */
[----:B------:R-:W-:Y:S02]  /*1b50*/  UIADD3 UR26, UP0, UPT, UR14, 0x180, URZ ;  /* 0x000001800e1a7890 */ /* 0x000fe4000ff1e0ff */
[----:B------:R-:W-:Y:S01]  /*1b60*/  ULEA UR8, UR23, UR6, 0x3 ;  /* 0x0000000617087291 */ /* 0x000fe2000f8e18ff */
[----:B------:R-:W-:Y:S01]  /*1b70*/  LOP3.LUT R17, R17, UR9, RZ, 0x3c, !PT ;  /* 0x0000000911117c12 */ /* 0x000fe2000f8e3cff */
[----:B------:R-:W-:Y:S02]  /*1b80*/  ULOP3.LUT UR33, UR33, 0xfefffff8, URZ, 0xc0, !UPT ;  /* 0xfefffff821217892 */ /* 0x000fe4000f8ec0ff */
[----:B------:R-:W-:Y:S01]  /*1b90*/  UIADD3.X UR29, UPT, UPT, URZ, UR15, URZ, UP1, !UPT ;  /* 0x0000000fff1d7290 */ /* 0x000fe20008ffe4ff */
[----:B-1----:R-:W-:Y:S01]  /*1ba0*/  SHF.L.U32 R2, R17, 0x1f, RZ ;  /* 0x0000001f11027819 */ /* 0x002fe200000006ff */
[----:B------:R-:W-:Y:S02]  /*1bb0*/  UIADD3 UR32, UPT, UPT, UR32, 0x8400, URZ ;  /* 0x0000840020207890 */ /* 0x000fe4000fffe0ff */
[----:B------:R-:W-:Y:S01]  /*1bc0*/  UIADD3.X UR27, UPT, UPT, URZ, UR15, URZ, UP0, !UPT ;  /* 0x0000000fff1b7290 */ /* 0x000fe200087fe4ff */
[----:B------:R1:W4:Y:S01]  /*1bd0*/  SYNCS.PHASECHK.TRANS64.TRYWAIT P0, [UR8+0x40], R2 ;  /* 0x00004002ff0075a7 */ /* 0x0003220008001108 */
[----:B------:R-:W-:Y:S01]  /*1be0*/  ULEA UR8, UR17, UR6, 0xd ;  /* 0x0000000611087291 */ /* 0x000fe2000f8e68ff */
[----:B------:R-:W-:Y:S01]  /*1bf0*/  UMOV UR18, 0x0 ;  /* 0x0000000000127882 */ /* 0x000fe20000000000 */
[----:B------:R-:W-:-:S02]  /*1c00*/  UMOV UR19, 0x10000000 ;  /* 0x1000000000137882 */ /* 0x000fc40000000000 */
[----:B------:R-:W-:Y:S01]  /*1c10*/  UIADD3 UR8, UPT, UPT, UR8, 0x28400, URZ ;  /* 0x0002840008087890 */ /* 0x000fe2000fffe0ff */
[----:B------:R2:W-:Y:S01]  /*1c20*/  UTMALDG.3D.2CTA [UR32], [UR28], desc[UR18] ;  /* 0x000012201c0075b4 */ /* 0x0005e20008211000 */
[----:B------:R-:W-:Y:S01]  /*1c30*/  UMOV UR10, UR34 ;  /* 0x00000022000a7c82 */ /* 0x000fe20008000000 */
[----:B------:R-:W-:Y:S01]  /*1c40*/  UMOV UR12, UR36 ;  /* 0x00000024000c7c82 */ /* 0x000fe20008000000 */
[----:B------:R-:W-:Y:S01]  /*1c50*/  UMOV UR9, UR33 ;  /* 0x0000002100097c82 */ /* 0x000fe20008000000 */
[----:B------:R-:W-:Y:S01]  /*1c60*/  UMOV UR25, UR13 ;  /* 0x0000000d00197c82 */ /* 0x000fe20008000000 */
[----:B------:R-:W-:-:S03]  /*1c70*/  UMOV UR17, UR23 ;  /* 0x0000001700117c82 */ /* 0x000fc60008000000 */
[----:B------:R1:W-:Y:S01]  /*1c80*/  UTMALDG.3D.2CTA [UR8], [UR26], desc[UR18] ;  /* 0x000012081a0075b4 */ /* 0x0003e20008211000 */
[----:B--2---:R-:W-:Y:S01]  /*1c90*/  UIADD3 UR34, UPT, UPT, UR34, 0x40, URZ ;  /* 0x0000004022227890 */ /* 0x004fe2000fffe0ff */
[----:B------:R-:W-:Y:S11]  /*1ca0*/  BRA.U UP2, `(.L_x_31) ;  /* 0xfffffffd024c7547 */ /* 0x000ff6000b83ffff */
.L_x_25:
[----:B--2-4-:R-:W-:Y:S01]  /*1cb0*/  PLOP3.LUT P0, PT, PT, PT, UP5, 0x80, 0x8 ;  /* 0x000000000008781c */ /* 0x014fe20003f0f058 */
[----:B-1----:R-:W-:Y:S01]  /*1cc0*/  ULEA UR8, UR23, UR6, 0x3 ;  /* 0x0000000617087291 */ /* 0x002fe2000f8e18ff */
[----:B------:R-:W-:Y:S01]  /*1cd0*/  SHF.L.U32 R2, R17, 0x1f, RZ ;  /* 0x0000001f11027819 */ /* 0x000fe200000006ff */
[----:B------:R-:W-:-:S10]  /*1ce0*/  UISETP.GT.AND UP0, UPT, UR7, UR5, UPT ;  /* 0x000000050700728c */ /* 0x000fd4000bf04270 */
[----:B------:R-:W-:Y:S01]  /*1cf0*/  @!P0 SYNCS.ARRIVE.TRANS64.A1T0 RZ, [UR6+0xc8], RZ ;  /* 0x0000c8ffffff89a7 */ /* 0x000fe20008100006 */
[----:B------:R1:W2:Y:S01]  /*1d00*/  SYNCS.PHASECHK.TRANS64.TRYWAIT P0, [UR8+0x40], R2 ;  /* 0x00004002ff0075a7 */ /* 0x0002a20008001108 */
[----:B------:R-:W-:Y:S05]  /*1d10*/  BRA.U !UP0, `(.L_x_32) ;  /* 0x0000000108c07547 */ /* 0x000fea000b800000 */
[----:B------:R-:W-:Y:S01]  /*1d20*/  UIADD3 UR26, UPT, UPT, UR24, UR25, URZ ;  /* 0x00000019181a7290 */ /* 0x000fe2000fffe0ff */
[----:B------:R-:W-:-:S11]  /*1d30*/  UMOV UR27, UR23 ;  /* 0x00000017001b7c82 */ /* 0x000fd60008000000 */
.L_x_38:
[----:B------:R-:W-:Y:S01]  /*1d40*/  ULEA UR17, UR27, UR6, 0x3 ;  /* 0x000000061b117291 */ /* 0x000fe2000f8e18ff */
[----:B--2---:R-:W-:Y:S01]  /*1d50*/  @P5 MOV R3, 0xc000 ;  /* 0x0000c00000035802 */ /* 0x004fe20000000f00 */
[----:B-12---:R-:W-:Y:S10]  /*1d60*/  @P0 BRA `(.L_x_33) ;  /* 0x00000000000c0947 */ /* 0x006ff40003800000 */
[----:B------:R-:W-:-:S04]  /*1d70*/  SHF.L.U32 R4, R17, 0x1f, RZ ;  /* 0x0000001f11047819 */ /* 0x000fc800000006ff */
[----:B------:R-:W2:Y:S02]  /*1d80*/  SYNCS.PHASECHK.TRANS64.TRYWAIT P0, [UR17+0x40], R4 ;  /* 0x00004004ff0075a7 */ /* 0x000ea40008001111 */
[----:B--2---:R-:W-:Y:S05]  /*1d90*/  @!P0 BRA `(.L_x_34) ;  /* 0x0000007800948947 */ /* 0x004fea0003800000 */
.L_x_33:
[----:B------:R2:W-:Y:S01]  /*1da0*/  @P5 SYNCS.ARRIVE.TRANS64 RZ, [UR17], R3 ;  /* 0x00000003ffff59a7 */ /* 0x0005e20008000011 */
[----:B------:R-:W-:-:S04]  /*1db0*/  ULOP3.LUT UR8, UR22, 0x2, URZ, 0xfc, !UPT ;  /* 0x0000000216087892 */ /* 0x000fc8000f8efcff */
[----:B------:R-:W-:-:S09]  /*1dc0*/  UISETP.NE.AND UP0, UPT, UR8, 0x2, UPT ;  /* 0x000000020800788c */ /* 0x000fd2000bf05270 */
[----:B------:R-:W-:Y:S05]  /*1dd0*/  BRA.U UP0, `(.L_x_35) ;  /* 0x0000000100047547 */ /* 0x000fea000b800000 */
[----:B------:R-:W-:Y:S05]  /*1de0*/  BPT.TRAP 0x1 ;  /* 0x000000040000795c */ /* 0x000fea0000300000 */
.L_x_35:
[----:B------:R-:W-:Y:S04]  /*1df0*/  BSSY.RECONVERGENT B0, `(.L_x_36) ;  /* 0x0000003000007945 */ /* 0x000fe80003800200 */
[----:B------:R-:W-:Y:S05]  /*1e00*/  @!P4 BRA `(.L_x_37) ;  /* 0x000000000004c947 */ /* 0x000fea0003800000 */
[----:B------:R-:W-:Y:S05]  /*1e10*/  BPT.TRAP 0x1 ;  /* 0x000000040000795c */ /* 0x000fea0000300000 */
.L_x_37:
[----:B------:R-:W-:Y:S05]  /*1e20*/  BSYNC.RECONVERGENT B0 ;  /* 0x0000000000007941 */ /* 0x000fea0003800200 */
.L_x_36:
        /* <DEDUP_REMOVED lines=9> */
[----:B------:R-:W-:Y:S02]  /*1ec0*/  USHF.L.U32 UR18, UR25, 0x6, URZ ;  /* 0x0000000619127899 */ /* 0x000fe400080006ff */
[----:B------:R-:W-:Y:S01]  /*1ed0*/  ULOP3.LUT UR17, UR17, 0xfefffff8, URZ, 0xc0, !UPT ;  /* 0xfefffff811117892 */ /* 0x000fe2000f8ec0ff */
[----:B-1----:R-:W-:Y:S01]  /*1ee0*/  SHF.L.U32 R2, R17, 0x1f, RZ ;  /* 0x0000001f11027819 */ /* 0x002fe200000006ff */
[----:B------:R-:W-:Y:S02]  /*1ef0*/  UIADD3 UR16, UPT, UPT, UR16, 0x8400, URZ ;  /* 0x0000840010107890 */ /* 0x000fe4000fffe0ff */
[----:B------:R-:W-:Y:S01]  /*1f00*/  UIADD3.X UR33, UPT, UPT, URZ, UR15, URZ, UP1, !UPT ;  /* 0x0000000fff217290 */ /* 0x000fe20008ffe4ff */
[----:B------:R4:W1:Y:S01]  /*1f10*/  SYNCS.PHASECHK.TRANS64.TRYWAIT P0, [UR8+0x40], R2 ;  /* 0x00004002ff0075a7 */ /* 0x0008620008001108 */
[----:B------:R-:W-:-:S02]  /*1f20*/  ULEA UR8, UR27, UR6, 0xd ;  /* 0x000000061b087291 */ /* 0x000fc4000f8e68ff */
[----:B------:R-:W-:Y:S02]  /*1f30*/  UIADD3.X UR31, UPT, UPT, URZ, UR15, URZ, UP0, !UPT ;  /* 0x0000000fff1f7290 */ /* 0x000fe400087fe4ff */
[----:B------:R-:W-:Y:S01]  /*1f40*/  UIADD3 UR8, UPT, UPT, UR8, 0x28400, URZ ;  /* 0x0002840008087890 */ /* 0x000fe2000fffe0ff */
[----:B------:R-:W-:Y:S01]  /*1f50*/  UMOV UR28, 0x0 ;  /* 0x00000000001c7882 */ /* 0x000fe20000000000 */
[----:B------:R-:W-:Y:S01]  /*1f60*/  UMOV UR29, 0x10000000 ;  /* 0x10000000001d7882 */ /* 0x000fe20000000000 */
[----:B------:R-:W-:Y:S01]  /*1f70*/  UMOV UR19, UR35 ;  /* 0x0000002300137c82 */ /* 0x000fe20008000000 */
[----:B------:R-:W-:Y:S01]  /*1f80*/  UMOV UR20, UR36 ;  /* 0x0000002400147c82 */ /* 0x000fe20008000000 */
[----:B------:R-:W-:Y:S01]  /*1f90*/  UMOV UR12, UR36 ;  /* 0x00000024000c7c82 */ /* 0x000fe20008000000 */
[----:B------:R-:W-:Y:S01]  /*1fa0*/  UMOV UR9, UR17 ;  /* 0x0000001100097c82 */ /* 0x000fe20008000000 */
[----:B------:R-:W-:Y:S01]  /*1fb0*/  UMOV UR10, UR18 ;  /* 0x00000012000a7c82 */ /* 0x000fe20008000000 */
[----:B------:R4:W-:Y:S01]  /*1fc0*/  UTMALDG.3D.2CTA [UR16], [UR32], desc[UR28] ;  /* 0x00001c10200075b4 */ /* 0x0009e20008211000 */
[----:B------:R-:W-:Y:S01]  /*1fd0*/  UIADD3 UR25, UPT, UPT, UR25, 0x1, URZ ;  /* 0x0000000119197890 */ /* 0x000fe2000fffe0ff */
[----:B------:R-:W-:-:S03]  /*1fe0*/  UMOV UR27, UR23 ;  /* 0x00000017001b7c82 */ /* 0x000fc60008000000 */
[----:B------:R-:W-:Y:S01]  /*1ff0*/  UISETP.NE.AND UP0, UPT, UR25, UR26, UPT ;  /* 0x0000001a1900728c */ /* 0x000fe2000bf05270 */
[----:B------:R4:W-:Y:S08]  /*2000*/  UTMALDG.3D.2CTA [UR8], [UR30], desc[UR28] ;  /* 0x00001c081e0075b4 */ /* 0x0009f00008211000 */
[----:B----4-:R-:W-:Y:S05]  /*2010*/  BRA.U UP0, `(.L_x_38) ;  /* 0xfffffffd00487547 */ /* 0x010fea000b83ffff */
.L_x_32:
[C---:B-1----:R-:W-:Y:S01]  /*2020*/  LEA R2, R16.reuse, UR6, 0x3 ;  /* 0x0000000610027c11 */ /* 0x042fe2000f8e18ff */
[----:B------:R-:W-:Y:S01]  /*2030*/  NOP ;  /* 0x0000000000007918 */ /* 0x000fe20000000000 */
[----:B--2---:R-:W-:Y:S02]  /*2040*/  SHF.L.U32 R3, R13, 0x1f, RZ ;  /* 0x0000001f0d037819 */ /* 0x004fe400000006ff */
[----:B------:R-:W-:Y:S02]  /*2050*/  LEA R4, R16, UR6, 0x4 ;  /* 0x0000000610047c11 */ /* 0x000fe4000f8e20ff */
[----:B------:R-:W1:Y:S02]  /*2060*/  SYNCS.PHASECHK.TRANS64.TRYWAIT P0, [R2+URZ+0xd0], R3 ;  /* 0x0000d003020075a7 */ /* 0x000e6400080011ff */
[----:B-1----:R-:W-:Y:S05]  /*2070*/  @!P0 BRA `(.L_x_39) ;  /* 0x0000007400f48947 */ /* 0x002fea0003800000 */
.L_x_157:
[----:B------:R-:W2:Y:S01]  /*2080*/  LDS.128 R4, [R4+0x160] ;  /* 0x0001600004047984 */ /* 0x000ea20000000c00 */
[----:B------:R-:W-:Y:S01]  /*2090*/  ISETP.GE.AND P0, PT, R40, 0x1, PT ;  /* 0x000000012800780c */ /* 0x000fe20003f06270 */
[----:B-1----:R-:W-:Y:S01]  /*20a0*/  VIADD R2, R2, 0xe0 ;  /* 0x000000e002027836 */ /* 0x002fe20000000000 */
[----:B------:R-:W-:Y:S01]  /*20b0*/  @!PT LDS RZ, [RZ] ;  /* 0x00000000fffff984 */ /* 0x000fe20000000800 */
[----:B------:R-:W-:Y:S01]  /*20c0*/  @!PT LDS RZ, [RZ] ;  /* 0x00000000fffff984 */ /* 0x000fe20000000800 */
[----:B------:R-:W-:Y:S01]  /*20d0*/  @!PT LDS RZ, [RZ] ;  /* 0x00000000fffff984 */ /* 0x000fe20000000800 */
[----:B------:R-:W-:Y:S01]  /*20e0*/  @!PT LDS RZ, [RZ] ;  /* 0x00000000fffff984 */ /* 0x000fe20000000800 */
[----:B------:R1:W-:Y:S06]  /*20f0*/  MEMBAR.ALL.CTA ;  /* 0x0000000000007992 */ /* 0x0003ec0000008000 */
[----:B-1----:R-:W1:Y:S01]  /*2100*/  FENCE.VIEW.ASYNC.S ;  /* 0x00000000000073c6 */ /* 0x002e620000000000 */
[----:B------:R-:W-:-:S04]  /*2110*/  PRMT R2, RZ, 0x654, R2 ;  /* 0x00000654ff027816 */ /* 0x000fc80000000002 */
[----:B-1----:R1:W-:Y:S01]  /*2120*/  SYNCS.ARRIVE.TRANS64.RED.A1T0 RZ, [R2+URZ], RZ ;  /* 0x000000ff02ff79a7 */ /* 0x0023e200081004ff */
[----:B--2---:R-:W-:-:S13]  /*2130*/  LOP3.LUT P2, RZ, R6, 0x1, RZ, 0xc0, !PT ;  /* 0x0000000106ff7812 */ /* 0x004fda000784c0ff */
[----:B------:R-:W-:Y:S01]  /*2140*/  @P2 SHF.R.U32.HI R3, RZ, 0x10, R5 ;  /* 0x00000010ff032819 */ /* 0x000fe20000011605 */
[----:B------:R-:W-:Y:S01]  /*2150*/  VOTEU.ANY UP0, P2 ;  /* 0x0000000000ff7886 */ /* 0x000fe20001000100 */
[----:B------:R-:W-:Y:S02]  /*2160*/  @P2 MOV R10, R4 ;  /* 0x00000004000a2202 */ /* 0x000fe40000000f00 */
[----:B------:R-:W-:Y:S02]  /*2170*/  @P2 R2UR.BROADCAST UR8, R3 ;  /* 0x00000000030822ca */ /* 0x000fe400008e0000 */
[----:B------:R-:W-:-:S11]  /*2180*/  @P2 LOP3.LUT R9, R5, 0xffff, RZ, 0xc0, !PT ;  /* 0x0000ffff05092812 */ /* 0x000fd600078ec0ff */
[----:B------:R-:W-:Y:S01]  /*2190*/  @UP0 UMOV UR36, UR8 ;  /* 0x0000000800240c82 */ /* 0x000fe20008000000 */
[----:B-1----:R-:W-:Y:S05]  /*21a0*/  @!P0 BRA `(.L_x_40) ;  /* 0x0000000000b88947 */ /* 0x002fea0003800000 */
[----:B------:R-:W3:Y:S01]  /*21b0*/  LDC.64 R4, c[0x0][0xb18] ;  /* 0x0002c600ff047b82 */ /* 0x000ee20000000a00 */
[----:B------:R-:W-:-:S07]  /*21c0*/  ISETP.NE.AND P3, PT, R40, 0x1, PT ;  /* 0x000000012800780c */ /* 0x000fce0003f65270 */
[----:B------:R-:W1:Y:S08]  /*21d0*/  LDC.64 R6, c[0x0][0xb10] ;  /* 0x0002c400ff067b82 */ /* 0x000e700000000a00 */
[----:B------:R-:W2:Y:S08]  /*21e0*/  LDC R14, c[0x0][0xb20] ;  /* 0x0002c800ff0e7b82 */ /* 0x000eb00000000800 */
[----:B------:R-:W4:Y:S01]  /*21f0*/  LDC R15, c[0x0][0xb0c] ;  /* 0x0002c300ff0f7b82 */ /* 0x000f220000000800 */
[----:B---3--:R-:W-:Y:S01]  /*2200*/  IMAD.HI.U32 R21, R0, R5, RZ ;  /* 0x0000000500157227 */ /* 0x008fe200078e00ff */
[----:B------:R-:W-:-:S03]  /*2210*/  ISETP.NE.AND P0, PT, R4, 0x1, PT ;  /* 0x000000010400780c */ /* 0x000fc60003f05270 */
[----:B------:R-:W-:-:S03]  /*2220*/  IMAD.HI.U32 R5, R9, R5, RZ ;  /* 0x0000000509057227 */ /* 0x000fc600078e00ff */
[----:B------:R-:W3:Y:S01]  /*2230*/  LDC.64 R2, c[0x0][0xb28] ;  /* 0x0002ca00ff027b82 */ /* 0x000ee20000000a00 */
[----:B-1----:R-:W-:-:S04]  /*2240*/  IMAD.HI.U32 R22, R8, R6, RZ ;  /* 0x0000000608167227 */ /* 0x002fc800078e00ff */
[----:B------:R-:W-:Y:S01]  /*2250*/  IMAD.HI.U32 R23, R10, R6, RZ ;  /* 0x000000060a177227 */ /* 0x000fe200078e00ff */
[----:B------:R-:W-:Y:S02]  /*2260*/  SHF.R.U32.HI R22, RZ, R7, R22 ;  /* 0x00000007ff167219 */ /* 0x000fe40000011616 */
[-C--:B--2---:R-:W-:Y:S02]  /*2270*/  SHF.R.U32.HI R21, RZ, R14.reuse, R21 ;  /* 0x0000000eff157219 */ /* 0x084fe40000011615 */
[----:B------:R-:W-:Y:S02]  /*2280*/  SHF.R.U32.HI R5, RZ, R14, R5 ;  /* 0x0000000eff057219 */ /* 0x000fe40000011605 */
[----:B------:R-:W-:Y:S02]  /*2290*/  SEL R21, R0, R21, !P0 ;  /* 0x0000001500157207 */ /* 0x000fe40004000000 */
[----:B------:R-:W-:Y:S02]  /*22a0*/  SHF.R.U32.HI R23, RZ, R7, R23 ;  /* 0x00000007ff177219 */ /* 0x000fe40000011617 */
[----:B----4-:R-:W-:-:S02]  /*22b0*/  ISETP.NE.AND P1, PT, R15, 0x1, PT ;  /* 0x000000010f00780c */ /* 0x010fc40003f25270 */
[----:B------:R-:W-:Y:S02]  /*22c0*/  SEL R5, R9, R5, !P0 ;  /* 0x0000000509057207 */ /* 0x000fe40004000000 */
[----:B------:R-:W-:Y:S02]  /*22d0*/  SEL R22, R8, R22, !P1 ;  /* 0x0000001608167207 */ /* 0x000fe40004800000 */
[----:B------:R-:W-:Y:S01]  /*22e0*/  SEL R23, R10, R23, !P1 ;  /* 0x000000170a177207 */ /* 0x000fe20004800000 */
[----:B---3--:R-:W-:-:S04]  /*22f0*/  IMAD.HI.U32 R20, R21, R2, RZ ;  /* 0x0000000215147227 */ /* 0x008fc800078e00ff */
        /* <DEDUP_REMOVED lines=10> */
[----:B------:R-:W-:-:S04]  /*23a0*/  @!P0 IMAD.HI.U32 R7, R23, R2, RZ ;  /* 0x0000000217078227 */ /* 0x000fc800078e00ff */
[----:B------:R-:W-:Y:S01]  /*23b0*/  IMAD.MOV R2, RZ, RZ, -R6 ;  /* 0x000000ffff027224 */ /* 0x000fe200078e0a06 */
[----:B------:R-:W-:Y:S02]  /*23c0*/  @!P0 SHF.R.U32.HI R3, RZ, R3, R7 ;  /* 0x00000003ff038219 */ /* 0x000fe40000011607 */
[----:B------:R-:W-:Y:S01]  /*23d0*/  IADD3 R7, PT, PT, -R5, RZ, RZ ;  /* 0x000000ff05077210 */ /* 0x000fe20007ffe1ff */
[----:B------:R-:W-:Y:S01]  /*23e0*/  IMAD R2, R40, R2, R5 ;  /* 0x0000000228027224 */ /* 0x000fe200078e0205 */
        /* <DEDUP_REMOVED lines=10> */
.L_x_40:
[----:B------:R-:W1:Y:S02]  /*2490*/  LDCU UR8, c[0x0][0xb30] ;  /* 0x00016600ff0877ac */ /* 0x000e640008000800 */
[----:B-1----:R-:W-:-:S09]  /*24a0*/  UISETP.NE.AND UP0, UPT, UR8, 0x1, UPT ;  /* 0x000000010800788c */ /* 0x002fd2000bf05270 */
[----:B------:R-:W-:Y:S05]  /*24b0*/  BRA.U UP0, `(.L_x_41) ;  /* 0x0000000100407547 */ /* 0x000fea000b800000 */
[----:B------:R-:W1:Y:S08]  /*24c0*/  LDC.64 R4, c[0x0][0xb10] ;  /* 0x0002c400ff047b82 */ /* 0x000e700000000a00 */
[----:B------:R-:W2:Y:S08]  /*24d0*/  LDC.64 R2, c[0x0][0xb18] ;  /* 0x0002c600ff027b82 */ /* 0x000eb00000000a00 */
[----:B------:R-:W4:Y:S08]  /*24e0*/  LDC R6, c[0x0][0xb20] ;  /* 0x0002c800ff067b82 */ /* 0x000f300000000800 */
[----:B------:R-:W3:Y:S01]  /*24f0*/  LDC R7, c[0x0][0xb0c] ;  /* 0x0002c300ff077b82 */ /* 0x000ee20000000800 */
[----:B-1----:R-:W-:-:S05]  /*2500*/  IMAD.HI.U32 R4, R10, R4, RZ ;  /* 0x000000040a047227 */ /* 0x002fca00078e00ff */
[----:B------:R-:W-:Y:S01]  /*2510*/  SHF.R.U32.HI R4, RZ, R5, R4 ;  /* 0x00000005ff047219 */ /* 0x000fe20000011604 */
[----:B--2---:R-:W-:Y:S01]  /*2520*/  IMAD.HI.U32 R3, R9, R3, RZ ;  /* 0x0000000309037227 */ /* 0x004fe200078e00ff */
[----:B------:R-:W-:-:S04]  /*2530*/  ISETP.NE.AND P0, PT, R2, 0x1, PT ;  /* 0x000000010200780c */ /* 0x000fc80003f05270 */
[----:B----4-:R-:W-:-:S04]  /*2540*/  SHF.R.U32.HI R3, RZ, R6, R3 ;  /* 0x00000006ff037219 */ /* 0x010fc80000011603 */
[----:B------:R-:W-:Y:S02]  /*2550*/  SEL R3, R9, R3, !P0 ;  /* 0x0000000309037207 */ /* 0x000fe40004000000 */
[----:B---3--:R-:W-:-:S04]  /*2560*/  ISETP.NE.AND P1, PT, R7, 0x1, PT ;  /* 0x000000010700780c */ /* 0x008fc80003f25270 */
[----:B------:R-:W-:-:S05]  /*2570*/  SEL R4, R10, R4, !P1 ;  /* 0x000000040a047207 */ /* 0x000fca0004800000 */
[----:B------:R-:W-:Y:S02]  /*2580*/  IMAD.IADD R5, R3, 0x1, -R4 ;  /* 0x0000000103057824 */ /* 0x000fe400078e0a04 */
[----:B------:R-:W-:Y:S02]  /*2590*/  IMAD.IADD R3, R4, 0x1, -R3 ;  /* 0x0000000104037824 */ /* 0x000fe400078e0a03 */
[----:B------:R-:W-:Y:S02]  /*25a0*/  IMAD R10, R5, R7, R10 ;  /* 0x00000007050a7224 */ /* 0x000fe400078e020a */
[----:B------:R-:W-:-:S07]  /*25b0*/  IMAD R9, R3, R2, R9 ;  /* 0x0000000203097224 */ /* 0x000fce00078e0209 */
.L_x_41:
[----:B------:R-:W-:Y:S01]  /*25c0*/  VIADD R16, R16, 0x1 ;  /* 0x0000000110107836 */ /* 0x000fe20000000000 */
[----:B------:R-:W-:Y:S01]  /*25d0*/  UPLOP3.LUT UP5, UPT, UPT, UPT, UPT, 0x80, 0x8 ;  /* 0x000000000008789c */ /* 0x000fe20003faf070 */
[----:B------:R-:W-:Y:S02]  /*25e0*/  IMAD.IADD R14, R10, 0x1, R95 ;  /* 0x000000010a0e7824 */ /* 0x000fe400078e025f */
[----:B------:R-:W-:Y:S01]  /*25f0*/  IMAD.IADD R15, R9, 0x1, R94 ;  /* 0x00000001090f7824 */ /* 0x000fe200078e025e */
[----:B------:R-:W-:-:S04]  /*2600*/  ISETP.NE.AND P0, PT, R16, 0x2, PT ;  /* 0x000000021000780c */ /* 0x000fc80003f05270 */
[----:B------:R-:W-:Y:S02]  /*2610*/  SEL R2, RZ, 0x1, P0 ;  /* 0x00000001ff027807 */ /* 0x000fe40000000000 */
[----:B------:R-:W-:Y:S02]  /*2620*/  SEL R16, R16, RZ, P0 ;  /* 0x000000ff10107207 */ /* 0x000fe40000000000 */
[----:B------:R-:W-:Y:S01]  /*2630*/  LOP3.LUT R13, R13, R2, RZ, 0x3c, !PT ;  /* 0x000000020d0d7212 */ /* 0x000fe200078e3cff */
[----:B------:R-:W-:Y:S06]  /*2640*/  @P2 BRA `(.L_x_42) ;  /* 0xfffffff000542947 */ /* 0x000fec000383ffff */
[----:B------:R-:W-:Y:S01]  /*2650*/  UIADD3 UR6, UPT, UPT, UR6, 0x40, URZ ;  /* 0x0000004006067890 */ /* 0x000fe2000fffe0ff */
[----:B------:R-:W-:-:S03]  /*2660*/  SHF.L.U32 R2, R17, 0x1f, RZ ;  /* 0x0000001f11027819 */ /* 0x000fc600000006ff */
[----:B------:R-:W-:-:S09]  /*2670*/  ULEA UR4, UR23, UR6, 0x3 ;  /* 0x0000000617047291 */ /* 0x000fd2000f8e18ff */
[----:B------:R-:W1:Y:S02]  /*2680*/  SYNCS.PHASECHK.TRANS64.TRYWAIT P0, [UR4], R2 ;  /* 0x00000002ff0075a7 */ /* 0x000e640008001104 */
[----:B-1----:R-:W-:Y:S05]  /*2690*/  @!P0 BRA `(.L_x_43) ;  /* 0x0000007000808947 */ /* 0x002fea0003800000 */
.L_x_159:
[----:B------:R-:W-:-:S04]  /*26a0*/  UIADD3 UR5, UPT, UPT, UR23, 0x1, URZ ;  /* 0x0000000117057890 */ /* 0x000fc8000fffe0ff */
[----:B------:R-:W-:-:S04]  /*26b0*/  UISETP.NE.AND UP0, UPT, UR5, 0x8, UPT ;  /* 0x000000080500788c */ /* 0x000fc8000bf05270 */
[----:B------:R-:W-:Y:S02]  /*26c0*/  USEL UR7, URZ, 0x1, UP0 ;  /* 0x00000001ff077887 */ /* 0x000fe40008000000 */
[----:B------:R-:W-:-:S04]  /*26d0*/  USEL UR5, UR5, URZ, UP0 ;  /* 0x000000ff05057287 */ /* 0x000fc80008000000 */
[----:B------:R-:W-:Y:S01]  /*26e0*/  ULEA UR4, UR5, UR6, 0x3 ;  /* 0x0000000605047291 */ /* 0x000fe2000f8e18ff */
[----:B-1----:R-:W-:-:S04]  /*26f0*/  LOP3.LUT R2, R17, UR7, RZ, 0x3c, !PT ;  /* 0x0000000711027c12 */ /* 0x002fc8000f8e3cff */
[----:B------:R-:W-:-:S04]  /*2700*/  SHF.L.U32 R3, R2, 0x1f, RZ ;  /* 0x0000001f02037819 */ /* 0x000fc800000006ff */
[----:B------:R-:W1:Y:S02]  /*2710*/  SYNCS.PHASECHK.TRANS64.TRYWAIT P0, [UR4], R3 ;  /* 0x00000003ff0075a7 */ /* 0x000e640008001104 */
[----:B-1----:R-:W-:Y:S05]  /*2720*/  @!P0 BRA `(.L_x_44) ;  /* 0x0000007000748947 */ /* 0x002fea0003800000 */
.L_x_161:
[----:B------:R-:W-:-:S04]  /*2730*/  UIADD3 UR5, UPT, UPT, UR5, 0x1, URZ ;  /* 0x0000000105057890 */ /* 0x000fc8000fffe0ff */
[----:B------:R-:W-:-:S04]  /*2740*/  UISETP.NE.AND UP0, UPT, UR5, 0x8, UPT ;  /* 0x000000080500788c */ /* 0x000fc8000bf05270 */
[----:B------:R-:W-:Y:S02]  /*2750*/  USEL UR7, URZ, 0x1, UP0 ;  /* 0x00000001ff077887 */ /* 0x000fe40008000000 */
[----:B------:R-:W-:-:S04]  /*2760*/  USEL UR5, UR5, URZ, UP0 ;  /* 0x000000ff05057287 */ /* 0x000fc80008000000 */
[----:B------:R-:W-:Y:S01]  /*2770*/  ULEA UR4, UR5, UR6, 0x3 ;  /* 0x0000000605047291 */ /* 0x000fe2000f8e18ff */
[----:B------:R-:W-:-:S04]  /*2780*/  LOP3.LUT R2, R2, UR7, RZ, 0x3c, !PT ;  /* 0x0000000702027c12 */ /* 0x000fc8000f8e3cff */
[----:B-1----:R-:W-:-:S04]  /*2790*/  SHF.L.U32 R3, R2, 0x1f, RZ ;  /* 0x0000001f02037819 */ /* 0x002fc800000006ff */
[----:B------:R-:W1:Y:S02]  /*27a0*/  SYNCS.PHASECHK.TRANS64.TRYWAIT P0, [UR4], R3 ;  /* 0x00000003ff0075a7 */ /* 0x000e640008001104 */
[----:B-1----:R-:W-:Y:S05]  /*27b0*/  @!P0 BRA `(.L_x_45) ;  /* 0x0000007000688947 */ /* 0x002fea0003800000 */
.L_x_163:
        /* <DEDUP_REMOVED lines=9> */
.L_x_165:
        /* <DEDUP_REMOVED lines=9> */
.L_x_167:
        /* <DEDUP_REMOVED lines=9> */
.L_x_169:
        /* <DEDUP_REMOVED lines=9> */
.L_x_171:
[----:B------:R-:W-:-:S04]  /*2a00*/  UIADD3 UR5, UPT, UPT, UR5, 0x1, URZ ;  /* 0x0000000105057890 */ /* 0x000fc8000fffe0ff */
[----:B------:R-:W-:-:S04]  /*2a10*/  UISETP.NE.AND UP0, UPT, UR5, 0x8, UPT ;  /* 0x000000080500788c */ /* 0x000fc8000bf05270 */
[----:B------:R-:W-:Y:S02]  /*2a20*/  USEL UR4, URZ, 0x1, UP0 ;  /* 0x00000001ff047887 */ /* 0x000fe40008000000 */
[----:B------:R-:W-:-:S04]  /*2a30*/  USEL UR5, UR5, URZ, UP0 ;  /* 0x000000ff05057287 */ /* 0x000fc80008000000 */
[----:B------:R-:W-:Y:S01]  /*2a40*/  ULEA UR5, UR5, UR6, 0x3 ;  /* 0x0000000605057291 */ /* 0x000fe2000f8e18ff */
[----:B------:R-:W-:-:S04]  /*2a50*/  LOP3.LUT R2, R2, UR4, RZ, 0x3c, !PT ;  /* 0x0000000402027c12 */ /* 0x000fc8000f8e3cff */
[----:B------:R-:W-:Y:S01]  /*2a60*/  SHF.L.U32 R2, R2, 0x1f, RZ ;  /* 0x0000001f02027819 */ /* 0x000fe200000006ff */
[----:B-1-3--:R-:W-:-:S07]  /*2a70*/  IMAD.U32 R0, RZ, RZ, UR5 ;  /* 0x00000005ff007e24 */ /* 0x00afce000f8e00ff */
.L_x_50:
[----:B-1----:R1:W2:Y:S02]  /*2a80*/  SYNCS.PHASECHK.TRANS64.TRYWAIT P0, [R0+URZ], R2 ;  /* 0x00000002000075a7 */ /* 0x0022a400080011ff */
[----:B--2---:R-:W-:Y:S05]  /*2a90*/  @!P0 NANOSLEEP.SYNCS 0x989680 ;  /* 0x009896800000895d */ /* 0x004fea0003900000 */
[----:B------:R-:W2:Y:S02]  /*2aa0*/  @!P0 SYNCS.PHASECHK.TRANS64 P0, [R0+URZ], R2 ;  /* 0x00000002000085a7 */ /* 0x000ea400080010ff */
[----:B--2---:R-:W-:Y:S05]  /*2ab0*/  @P0 EXIT ;  /* 0x000000000000094d */ /* 0x004fea0003800000 */
[----:B------:R-:W-:Y:S05]  /*2ac0*/  BRA `(.L_x_50) ;  /* 0xfffffffc00ec7947 */ /* 0x000fea000383ffff */
.L_x_22:
[----:B------:R-:W-:-:S04]  /*2ad0*/  UISETP.NE.AND UP1, UPT, UR37, URZ, UPT ;  /* 0x000000ff2500728c */ /* 0x000fc8000bf25270 */
[----:B------:R-:W-:-:S09]  /*2ae0*/  UISETP.NE.OR UP1, UPT, UR10, 0x1, UP1 ;  /* 0x000000010a00788c */ /* 0x000fd20008f25670 */
[----:B------:R-:W-:Y:S05]  /*2af0*/  BRA.U UP1, `(.L_x_51) ;  /* 0x00000005014c7547 */ /* 0x000fea000b800000 */
[----:B------:R-:W-:Y:S01]  /*2b00*/  HFMA2 R11, -RZ, RZ, 0, 0 ;  /* 0x00000000ff0b7431 */ /* 0x000fe200000001ff */
[----:B------:R-:W-:Y:S01]  /*2b10*/  ISETP.GE.U32.AND P2, PT, R10, 0x2, PT ;  /* 0x000000020a00780c */ /* 0x000fe20003f46070 */
[----:B------:R-:W-:Y:S01]  /*2b20*/  IMAD.MOV.U32 R12, RZ, RZ, 0x1 ;  /* 0x00000001ff0c7424 */ /* 0x000fe200078e00ff */
[----:B------:R-:W-:Y:S01]  /*2b30*/  CS2R R8, SRZ ;  /* 0x0000000000087805 */ /* 0x000fe2000001ff00 */
[----:B------:R-:W-:Y:S01]  /*2b40*/  IMAD.MOV.U32 R3, RZ, RZ, RZ ;  /* 0x000000ffff037224 */ /* 0x000fe200078e00ff */
[----:B------:R-:W-:Y:S01]  /*2b50*/  UMOV UR4, 0x400 ;  /* 0x0000040000047882 */ /* 0x000fe20000000000 */
[----:B------:R-:W-:Y:S01]  /*2b60*/  UMOV UR6, URZ ;  /* 0x000000ff00067c82 */ /* 0x000fe20008000000 */
[----:B------:R-:W-:-:S12]  /*2b70*/  ULEA UR37, UR37, UR4, 0x18 ;  /* 0x0000000425257291 */ /* 0x000fd8000f8ec0ff */
.L_x_55:
[----:B------:R-:W-:Y:S02]  /*2b80*/  LEA R0, R3, UR37, 0x3 ;  /* 0x0000002503007c11 */ /* 0x000fe4000f8e18ff */
[----:B------:R-:W-:-:S03]  /*2b90*/  SHF.L.U32 R4, R8, 0x1f, RZ ;  /* 0x0000001f08047819 */ /* 0x000fc600000006ff */
[----:B------:R-:W-:Y:S01]  /*2ba0*/  VIADD R5, R0, 0x140 ;  /* 0x0000014000057836 */ /* 0x000fe20000000000 */
[----:B------:R-:W1:Y:S02]  /*2bb0*/  SYNCS.PHASECHK.TRANS64.TRYWAIT P0, [R0+URZ+0x130], R4 ;  /* 0x00013004000075a7 */ /* 0x000e6400080011ff */
[----:B-1----:R-:W-:Y:S05]  /*2bc0*/  @!P0 BRA `(.L_x_52) ;  /* 0x0000006c00dc8947 */ /* 0x002fea0003800000 */
.L_x_172:
[----:B------:R-:W-:Y:S01]  /*2bd0*/  ULEA UR5, UR6, UR37, 0x3 ;  /* 0x0000002506057291 */ /* 0x000fe2000f8e18ff */
[----:B-1----:R-:W-:Y:S01]  /*2be0*/  PRMT R0, RZ, 0x654, R5 ;  /* 0x00000654ff007816 */ /* 0x002fe20000000005 */
[----:B------:R-:W-:Y:S01]  /*2bf0*/  @!P2 IMAD.MOV.U32 R4, RZ, RZ, 0x10 ;  /* 0x00000010ff04a424 */ /* 0x000fe200078e00ff */
[----:B------:R-:W-:Y:S01]  /*2c00*/  SHF.L.U32 R5, R12, 0x1f, RZ ;  /* 0x0000001f0c057819 */ /* 0x000fe200000006ff */
[----:B------:R-:W-:Y:S01]  /*2c10*/  UIADD3 UR4, UPT, UPT, UR5, 0xd0, URZ ;  /* 0x000000d005047890 */ /* 0x000fe2000fffe0ff */
[----:B------:R1:W-:Y:S05]  /*2c20*/  SYNCS.ARRIVE.TRANS64.RED.A1T0 RZ, [R0+URZ], RZ ;  /* 0x000000ff00ff79a7 */ /* 0x0003ea00081004ff */
[----:B------:R-:W-:Y:S01]  /*2c30*/  IMAD.U32 R6, RZ, RZ, UR4 ;  /* 0x00000004ff067e24 */ /* 0x000fe2000f8e00ff */
[----:B------:R-:W2:Y:S04]  /*2c40*/  SYNCS.PHASECHK.TRANS64.TRYWAIT P0, [UR5+0xe0], R5 ;  /* 0x0000e005ff0075a7 */ /* 0x000ea80008001105 */
[----:B------:R-:W-:Y:S01]  /*2c50*/  PRMT R6, R10, 0x654, R6 ;  /* 0x000006540a067816 */ /* 0x000fe20000000006 */
[----:B-12---:R-:W-:Y:S06]  /*2c60*/  @!P0 BRA `(.L_x_53) ;  /* 0x0000006c00c88947 */ /* 0x006fec0003800000 */
.L_x_174:
[----:B------:R-:W-:Y:S01]  /*2c70*/  ULEA UR4, UR6, UR37, 0x4 ;  /* 0x0000002506047291 */ /* 0x000fe2000f8e20ff */
[----:B------:R-:W-:Y:S01]  /*2c80*/  SEL R2, R6, R2, !P2 ;  /* 0x0000000206027207 */ /* 0x000fe20005000000 */
[----:B------:R-:W-:Y:S01]  /*2c90*/  UIADD3 UR5, UPT, UPT, UR5, 0xd0, URZ ;  /* 0x000000d005057890 */ /* 0x000fe2000fffe0ff */
[----:B-1----:R-:W-:Y:S01]  /*2ca0*/  LEA R0, R11, UR37, 0x3 ;  /* 0x000000250b007c11 */ /* 0x002fe2000f8e18ff */
[----:B------:R-:W-:Y:S01]  /*2cb0*/  UIADD3 UR4, UPT, UPT, UR4, 0x160, URZ ;  /* 0x0000016004047890 */ /* 0x000fe2000fffe0ff */
[----:B------:R1:W-:Y:S01]  /*2cc0*/  @!P2 SYNCS.ARRIVE.TRANS64.RED RZ, [R2+URZ], R4 ;  /* 0x0000000402ffa9a7 */ /* 0x0003e200080004ff */
[----:B------:R-:W-:Y:S01]  /*2cd0*/  UIADD3 UR6, UPT, UPT, UR6, 0x1, URZ ;  /* 0x0000000106067890 */ /* 0x000fe2000fffe0ff */
[----:B------:R-:W-:-:S03]  /*2ce0*/  VIADD R3, R3, 0x1 ;  /* 0x0000000103037836 */ /* 0x000fc60000000000 */
[----:B------:R-:W-:Y:S02]  /*2cf0*/  UISETP.NE.AND UP0, UPT, UR6, 0x2, UPT ;  /* 0x000000020600788c */ /* 0x000fe4000bf05270 */
[----:B------:R-:W-:Y:S01]  /*2d00*/  ISETP.NE.AND P0, PT, R3, 0x2, PT ;  /* 0x000000020300780c */ /* 0x000fe20003f05270 */
[----:B------:R-:W-:Y:S06]  /*2d10*/  UGETNEXTWORKID.BROADCAST [UR4], [UR5] ;  /* 0x00000000040073ca */ /* 0x000fec0008000100 */
[----:B------:R-:W-:Y:S02]  /*2d20*/  USEL UR4, URZ, 0x1, UP0 ;  /* 0x00000001ff047887 */ /* 0x000fe40008000000 */
[----:B------:R-:W-:-:S04]  /*2d30*/  USEL UR6, UR6, URZ, UP0 ;  /* 0x000000ff06067287 */ /* 0x000fc80008000000 */
[----:B------:R-:W-:Y:S02]  /*2d40*/  LOP3.LUT R12, R12, UR4, RZ, 0x3c, !PT ;  /* 0x000000040c0c7c12 */ /* 0x000fe4000f8e3cff */
[----:B-1----:R-:W-:-:S04]  /*2d50*/  SHF.L.U32 R4, R9, 0x1f, RZ ;  /* 0x0000001f09047819 */ /* 0x002fc800000006ff */
[----:B------:R-:W1:Y:S02]  /*2d60*/  SYNCS.PHASECHK.TRANS64.TRYWAIT P1, [R0+URZ+0xd0], R4 ;  /* 0x0000d004000075a7 */ /* 0x000e6400080211ff */
[----:B-1----:R-:W-:Y:S05]  /*2d70*/  @!P1 BRA `(.L_x_54) ;  /* 0x0000006c009c9947 */ /* 0x002fea0003800000 */
.L_x_175:
[----:B-1----:R-:W-:Y:S01]  /*2d80*/  LEA R4, R11, UR37, 0x4 ;  /* 0x000000250b047c11 */ /* 0x002fe2000f8e20ff */
[----:B------:R-:W-:Y:S01]  /*2d90*/  VIADD R0, R0, 0xe0 ;  /* 0x000000e000007836 */ /* 0x000fe20000000000 */
[----:B------:R-:W-:Y:S01]  /*2da0*/  SEL R3, R3, RZ, P0 ;  /* 0x000000ff03037207 */ /* 0x000fe20000000000 */
[----:B------:R-:W-:-:S03]  /*2db0*/  VIADD R11, R11, 0x1 ;  /* 0x000000010b0b7836 */ /* 0x000fc60000000000 */
[----:B------:R-:W1:Y:S01]  /*2dc0*/  LDS.128 R4, [R4+0x160] ;  /* 0x0001600004047984 */ /* 0x000e620000000c00 */
[----:B------:R-:W-:Y:S02]  /*2dd0*/  PRMT R0, RZ, 0x654, R0 ;  /* 0x00000654ff007816 */ /* 0x000fe40000000000 */
[C---:B------:R-:W-:Y:S01]  /*2de0*/  ISETP.NE.AND P1, PT, R11.reuse, 0x2, PT ;  /* 0x000000020b00780c */ /* 0x040fe20003f25270 */
[----:B------:R-:W-:Y:S01]  /*2df0*/  @!PT LDS RZ, [RZ] ;  /* 0x00000000fffff984 */ /* 0x000fe20000000800 */
[----:B------:R-:W-:Y:S01]  /*2e00*/  @!PT LDS RZ, [RZ] ;  /* 0x00000000fffff984 */ /* 0x000fe20000000800 */
[----:B------:R-:W-:Y:S01]  /*2e10*/  @!PT LDS RZ, [RZ] ;  /* 0x00000000fffff984 */ /* 0x000fe20000000800 */
[----:B------:R-:W-:Y:S01]  /*2e20*/  @!PT LDS RZ, [RZ] ;  /* 0x00000000fffff984 */ /* 0x000fe20000000800 */
[----:B------:R2:W-:Y:S06]  /*2e30*/  MEMBAR.ALL.CTA ;  /* 0x0000000000007992 */ /* 0x0005ec0000008000 */
[----:B--2---:R-:W2:Y:S01]  /*2e40*/  FENCE.VIEW.ASYNC.S ;  /* 0x00000000000073c6 */ /* 0x004ea20000000000 */
[----:B------:R-:W-:Y:S01]  /*2e50*/  SEL R11, R11, RZ, P1 ;  /* 0x000000ff0b0b7207 */ /* 0x000fe20000800000 */
[----:B--2---:R2:W-:Y:S01]  /*2e60*/  SYNCS.ARRIVE.TRANS64.RED.A1T0 RZ, [R0+URZ], RZ ;  /* 0x000000ff00ff79a7 */ /* 0x0045e200081004ff */
[----:B-1----:R-:W-:-:S02]  /*2e70*/  LOP3.LUT P3, RZ, R6, 0x1, RZ, 0xc0, !PT ;  /* 0x0000000106ff7812 */ /* 0x002fc4000786c0ff */
[----:B------:R-:W-:-:S04]  /*2e80*/  SEL R4, RZ, 0x1, P1 ;  /* 0x00000001ff047807 */ /* 0x000fc80000800000 */
[----:B------:R-:W-:Y:S02]  /*2e90*/  LOP3.LUT R9, R9, R4, RZ, 0x3c, !PT ;  /* 0x0000000409097212 */ /* 0x000fe400078e3cff */
[----:B--2---:R-:W-:-:S04]  /*2ea0*/  SEL R0, RZ, 0x1, P0 ;  /* 0x00000001ff007807 */ /* 0x004fc80000000000 */
[----:B------:R-:W-:Y:S01]  /*2eb0*/  LOP3.LUT R8, R8, R0, RZ, 0x3c, !PT ;  /* 0x0000000008087212 */ /* 0x000fe200078e3cff */
[----:B------:R-:W-:Y:S06]  /*2ec0*/  @P3 BRA `(.L_x_55) ;  /* 0xfffffffc002c3947 */ /* 0x000fec000383ffff */
[----:B------:R-:W-:Y:S01]  /*2ed0*/  ULEA UR5, UR6, UR37, 0x3 ;  /* 0x0000002506057291 */ /* 0x000fe2000f8e18ff */
[----:B------:R-:W-:-:S08]  /*2ee0*/  SHF.L.U32 R2, R12, 0x1f, RZ ;  /* 0x0000001f0c027819 */ /* 0x000fd000000006ff */
[----:B------:R-:W1:Y:S02]  /*2ef0*/  SYNCS.PHASECHK.TRANS64 P0, [UR5+0xe0], R2 ;  /* 0x0000e002ff0075a7 */ /* 0x000e640008001005 */
[----:B-1----:R-:W-:Y:S05]  /*2f00*/  @P0 BRA `(.L_x_56) ;  /* 0x0000000000080947 */ /* 0x002fea0003800000 */
[----:B------:R-:W1:Y:S02]  /*2f10*/  SYNCS.PHASECHK.TRANS64.TRYWAIT P0, [UR5+0xe0], R2 ;  /* 0x0000e002ff0075a7 */ /* 0x000e640008001105 */
[----:B-1----:R-:W-:Y:S05]  /*2f20*/  @!P0 BRA `(.L_x_57) ;  /* 0x0000006c00448947 */ /* 0x002fea0003800000 */
.L_x_56:
[----:B------:R-:W-:-:S04]  /*2f30*/  UIADD3 UR4, UPT, UPT, UR6, 0x1, URZ ;  /* 0x0000000106047890 */ /* 0x000fc8000fffe0ff */
[----:B------:R-:W-:-:S04]  /*2f40*/  UISETP.NE.AND UP0, UPT, UR4, 0x2, UPT ;  /* 0x000000020400788c */ /* 0x000fc8000bf05270 */
[----:B------:R-:W-:Y:S02]  /*2f50*/  USEL UR7, URZ, 0x1, UP0 ;  /* 0x00000001ff077887 */ /* 0x000fe40008000000 */
[----:B------:R-:W-:-:S04]  /*2f60*/  USEL UR4, UR4, URZ, UP0 ;  /* 0x000000ff04047287 */ /* 0x000fc80008000000 */
[----:B------:R-:W-:Y:S01]  /*2f70*/  ULEA UR4, UR4, UR37, 0x3 ;  /* 0x0000002504047291 */ /* 0x000fe2000f8e18ff */
[----:B-1----:R-:W-:-:S04]  /*2f80*/  LOP3.LUT R2, R12, UR7, RZ, 0x3c, !PT ;  /* 0x000000070c027c12 */ /* 0x002fc8000f8e3cff */
[----:B------:R-:W-:-:S04]  /*2f90*/  SHF.L.U32 R0, R2, 0x1f, RZ ;  /* 0x0000001f02007819 */ /* 0x000fc800000006ff */
[----:B------:R-:W1:Y:S02]  /*2fa0*/  SYNCS.PHASECHK.TRANS64 P0, [UR4+0xe0], R0 ;  /* 0x0000e000ff0075a7 */ /* 0x000e640008001004 */
[----:B-1----:R-:W-:Y:S05]  /*2fb0*/  @P0 EXIT ;  /* 0x000000000000094d */ /* 0x002fea0003800000 */
[----:B------:R-:W-:Y:S02]  /*2fc0*/  SHF.L.U32 R2, R2, 0x1f, RZ ;  /* 0x0000001f02027819 */ /* 0x000fe400000006ff */
[----:B------:R-:W-:-:S07]  /*2fd0*/  MOV R0, UR4 ;  /* 0x0000000400007c02 */ /* 0x000fce0008000f00 */
.L_x_58:
[----:B-1----:R1:W2:Y:S02]  /*2fe0*/  SYNCS.PHASECHK.TRANS64.TRYWAIT P0, [R0+URZ+0xe0], R2 ;  /* 0x0000e002000075a7 */ /* 0x0022a400080011ff */
[----:B--2---:R-:W-:Y:S05]  /*2ff0*/  @!P0 NANOSLEEP.SYNCS 0x989680 ;  /* 0x009896800000895d */ /* 0x004fea0003900000 */
[----:B------:R-:W2:Y:S02]  /*3000*/  @!P0 SYNCS.PHASECHK.TRANS64 P0, [R0+URZ+0xe0], R2 ;  /* 0x0000e002000085a7 */ /* 0x000ea400080010ff */
[----:B--2---:R-:W-:Y:S05]  /*3010*/  @P0 EXIT ;  /* 0x000000000000094d */ /* 0x004fea0003800000 */
[----:B------:R-:W-:Y:S05]  /*3020*/  BRA `(.L_x_58) ;  /* 0xfffffffc00ec7947 */ /* 0x000fea000383ffff */
.L_x_51:
[----:B------:R-:W-:Y:S05]  /*3030*/  BRA.U UP4, `(.L_x_59) ;  /* 0x0000001104d87547 */ /* 0x000fea000b800000 */
[----:B------:R-:W-:Y:S01]  /*3040*/  UMOV UR6, 0x40 ;  /* 0x0000004000067882 */ /* 0x000fe20000000000 */
[----:B------:R-:W-:Y:S01]  /*3050*/  NOP ;  /* 0x0000000000007918 */ /* 0x000fe20000000000 */
[----:B------:R-:W-:Y:S01]  /*3060*/  ULEA UR6, UR37, UR6, 0x18 ;  /* 0x0000000625067291 */ /* 0x000fe2000f8ec0ff */
[----:B------:R-:W-:Y:S02]  /*3070*/  UMOV UR7, 0x400 ;  /* 0x0000040000077882 */ /* 0x000fe40000000000 */
[----:B------:R-:W-:-:S06]  /*3080*/  ULEA UR37, UR37, UR7, 0x18 ;  /* 0x0000000725257291 */ /* 0x000fcc000f8ec0ff */
[----:B------:R-:W1:Y:S02]  /*3090*/  LDS.U8 R2, [UR6+0x1c] ;  /* 0x00001c06ff027984 */ /* 0x000e640008000000 */
[----:B-1----:R-:W-:-:S13]  /*30a0*/  ISETP.NE.AND P0, PT, R2, RZ, PT ;  /* 0x000000ff0200720c */ /* 0x002fda0003f05270 */
[----:B------:R-:W-:Y:S05]  /*30b0*/  @P0 BRA `(.L_x_60) ;  /* 0x0000000400080947 */ /* 0x000fea0003800000 */
[----:B------:R-:W-:Y:S02]  /*30c0*/  UISETP.NE.U32.AND UP0, UPT, UR5, 0x1, UPT ;  /* 0x000000010500788c */ /* 0x000fe4000bf05070 */
[----:B------:R-:W-:-:S07]  /*30d0*/  UIADD3 UR8, UPT, UPT, UR6, 0x8, URZ ;  /* 0x0000000806087890 */ /* 0x000fce000fffe0ff */
[----:B------:R-:W-:Y:S05]  /*30e0*/  BRA.U !UP0, `(.L_x_61) ;  /* 0x00000001089c7547 */ /* 0x000fea000b800000 */
[----:B------:R-:W-:Y:S01]  /*30f0*/  ELECT P0, URZ, PT ;  /* 0x0000000000ff782f */ /* 0x000fe20003800000 */
[----:B------:R-:W-:-:S12]  /*3100*/  BSSY B0, `(.L_x_61) ;  /* 0x0000025000007945 */ /* 0x000fd80003800000 */
[----:B------:R-:W-:Y:S05]  /*3110*/  @!P0 BRA `(.L_x_62) ;  /* 0x00000000008c8947 */ /* 0x000fea0003800000 */
[----:B------:R-:W-:-:S05]  /*3120*/  UMOV UR7, 0x10 ;  /* 0x0000001000077882 */ /* 0x000fca0000000000 */
[----:B------:R-:W-:Y:S04]  /*3130*/  DEPBAR.LE SB1, 0x36 ;  /* 0x00009d800000791a */ /* 0x000fe80000000000 */
[----:B------:R-:W1:Y:S02]  /*3140*/  UTCATOMSWS.2CTA.FIND_AND_SET.ALIGN UP1, UR7, UR7 ;  /* 0x00000007000775e3 */ /* 0x000e640008220800 */
[----:B-1----:R-:W-:Y:S01]  /*3150*/  MOV R10, UR7 ;  /* 0x00000007000a7c02 */ /* 0x002fe20008000f00 */
[----:B------:R-:W-:Y:S06]  /*3160*/  BRA.U UP1, `(.L_x_63) ;  /* 0x0000000101187547 */ /* 0x000fec000b800000 */
.L_x_64:
[----:B------:R-:W-:Y:S05]  /*3170*/  NANOSLEEP 0x64 ;  /* 0x000000640000795d */ /* 0x000fea0003800000 */
[----:B------:R-:W-:-:S05]  /*3180*/  UMOV UR7, 0x10 ;  /* 0x0000001000077882 */ /* 0x000fca0000000000 */
[----:B------:R-:W-:Y:S04]  /*3190*/  DEPBAR.LE SB1, 0x36 ;  /* 0x00009d800000791a */ /* 0x000fe80000000000 */
[----:B------:R-:W1:Y:S02]  /*31a0*/  UTCATOMSWS.2CTA.FIND_AND_SET.ALIGN UP1, UR7, UR7 ;  /* 0x00000007000775e3 */ /* 0x000e640008220800 */
[----:B-1----:R-:W-:Y:S01]  /*31b0*/  MOV R10, UR7 ;  /* 0x00000007000a7c02 */ /* 0x002fe20008000f00 */
[----:B------:R-:W-:Y:S05]  /*31c0*/  BRA.U !UP1, `(.L_x_64) ;  /* 0xfffffffd09e87547 */ /* 0x000fea000b83ffff */
.L_x_63:
[----:B------:R-:W1:Y:S01]  /*31d0*/  LDS R5, [UR6+0x10] ;  /* 0x00001006ff057984 */ /* 0x000e620008000800 */
[----:B------:R-:W-:Y:S01]  /*31e0*/  IMAD.U32 R3, RZ, RZ, UR37 ;  /* 0x00000025ff037e24 */ /* 0x000fe2000f8e00ff */
[----:B------:R-:W-:-:S03]  /*31f0*/  MOV R2, UR4 ;  /* 0x0000000400027c02 */ /* 0x000fc60008000f00 */
[----:B------:R-:W-:Y:S01]  /*3200*/  VIADD R3, R3, 0x180 ;  /* 0x0000018003037836 */ /* 0x000fe20000000000 */
[----:B-1----:R-:W-:-:S04]  /*3210*/  SHF.L.U32 R5, R5, 0x1f, RZ ;  /* 0x0000001f05057819 */ /* 0x002fc800000006ff */
[----:B------:R-:W1:Y:S02]  /*3220*/  SYNCS.PHASECHK.TRANS64.TRYWAIT P0, [UR6+0x8], R5 ;  /* 0x00000805ff0075a7 */ /* 0x000e640008001106 */
[----:B-1----:R-:W-:Y:S05]  /*3230*/  @P0 BRA `(.L_x_65) ;  /* 0x0000000000080947 */ /* 0x002fea0003800000 */
[----:B------:R-:W1:Y:S02]  /*3240*/  SYNCS.PHASECHK.TRANS64.TRYWAIT P0, [UR6+0x8], R5 ;  /* 0x00000805ff0075a7 */ /* 0x000e640008001106 */
[----:B-1----:R-:W-:Y:S05]  /*3250*/  @!P0 BRA `(.L_x_66) ;  /* 0x0000006800908947 */ /* 0x002fea0003800000 */
.L_x_65:
[----:B-1----:R-:W-:Y:S01]  /*3260*/  HFMA2 R4, -RZ, RZ, 0, 5.9604644775390625e-08 ;  /* 0x00000001ff047431 */ /* 0x002fe200000001ff */
[----:B------:R-:W-:Y:S01]  /*3270*/  UPRMT UR7, UR4, 0x654, UR8 ;  /* 0x0000065404077896 */ /* 0x000fe20008000008 */
[----:B------:R-:W-:Y:S01]  /*3280*/  IMAD.MOV.U32 R7, RZ, RZ, 0xffff ;  /* 0x0000ffffff077424 */ /* 0x000fe200078e00ff */
[----:B------:R-:W-:Y:S01]  /*3290*/  PRMT R2, R2, 0x654, R3 ;  /* 0x0000065402027816 */ /* 0x000fe20000000003 */
[----:B------:R-:W-:Y:S02]  /*32a0*/  IMAD.MOV.U32 R5, RZ, RZ, 0x4 ;  /* 0x00000004ff057424 */ /* 0x000fe400078e00ff */
[----:B------:R-:W-:Y:S01]  /*32b0*/  IMAD.SHL.U32 R9, R10, 0x20, RZ ;  /* 0x000000200a097824 */ /* 0x000fe200078e00ff */
[----:B------:R-:W-:Y:S02]  /*32c0*/  MOV R3, UR7 ;  /* 0x0000000700037c02 */ /* 0x000fe40008000f00 */
[-C--:B------:R-:W-:Y:S01]  /*32d0*/  SHF.L.U32 R7, R7, R10.reuse, RZ ;  /* 0x0000000a07077219 */ /* 0x080fe200000006ff */
[----:B------:R1:W-:Y:S01]  /*32e0*/  SYNCS.ARRIVE.TRANS64.RED RZ, [UR7], R5 ;  /* 0x00000005ffff79a7 */ /* 0x0003e20008000407 */
[----:B------:R-:W-:Y:S01]  /*32f0*/  SHF.L.U32 R6, R4, R10, RZ ;  /* 0x0000000a04067219 */ /* 0x000fe200000006ff */
[----:B------:R1:W-:Y:S04]  /*3300*/  STS [UR37+0x180], R9 ;  /* 0x00018009ff007988 */ /* 0x0003e80008000825 */
[----:B------:R1:W-:Y:S04]  /*3310*/  STAS [R2.64], R10 ;  /* 0x0000000a02007dbd */ /* 0x0003e8000c0008ff */
[----:B------:R1:W-:Y:S04]  /*3320*/  ATOMS.OR RZ, [UR6+0x14], R7 ;  /* 0x00001407ffff798c */ /* 0x0003e8000b000006 */
[----:B------:R1:W-:Y:S04]  /*3330*/  ATOMS.OR RZ, [UR6+0x18], R6 ;  /* 0x00001806ffff798c */ /* 0x0003e8000b000006 */
[----:B------:R1:W-:Y:S02]  /*3340*/  ATOMS.XOR RZ, [UR6+0x10], R4 ;  /* 0x00001004ffff798c */ /* 0x0003e4000b800006 */
.L_x_62:
[----:B------:R-:W-:Y:S05]  /*3350*/  BSYNC B0 ;  /* 0x0000000000007941 */ /* 0x000fea0003800000 */
.L_x_61:
[----:B------:R-:W-:Y:S05]  /*3360*/  BRA.U UP0, `(.L_x_67) ;  /* 0x00000001006c7547 */ /* 0x000fea000b800000 */
[----:B------:R-:W-:-:S03]  /*3370*/  UMOV UR7, 0xffffffff ;  /* 0xffffffff00077882 */ /* 0x000fc60000000000 */
[----:B------:R-:W-:Y:S05]  /*3380*/  BRA.DIV UR7, `(.L_x_68) ;  /* 0x0000006a075c7947 */ /* 0x000fea000b800000 */
[----:B------:R-:W-:-:S13]  /*3390*/  ELECT P6, URZ, PT ;  /* 0x0000000000ff782f */ /* 0x000fda00038c0000 */
.L_x_179:
[----:B------:R-:W-:Y:S05]  /*33a0*/  @!P6 BRA `(.L_x_67) ;  /* 0x00000000005ce947 */ /* 0x000fea0003800000 */
[----:B-1----:R-:W1:Y:S02]  /*33b0*/  LDS R3, [UR6+0x10] ;  /* 0x00001006ff037984 */ /* 0x002e640008000800 */
[----:B-1----:R-:W-:-:S04]  /*33c0*/  SHF.L.U32 R3, R3, 0x1f, RZ ;  /* 0x0000001f03037819 */ /* 0x002fc800000006ff */
[----:B------:R-:W1:Y:S02]  /*33d0*/  SYNCS.PHASECHK.TRANS64.TRYWAIT P0, [UR6+0x8], R3 ;  /* 0x00000803ff0075a7 */ /* 0x000e640008001106 */
[----:B-1----:R-:W-:Y:S05]  /*33e0*/  @P0 BRA `(.L_x_69) ;  /* 0x0000000000080947 */ /* 0x002fea0003800000 */
[----:B------:R-:W1:Y:S02]  /*33f0*/  SYNCS.PHASECHK.TRANS64.TRYWAIT P0, [UR6+0x8], R3 ;  /* 0x00000803ff0075a7 */ /* 0x000e640008001106 */
[----:B-1----:R-:W-:Y:S05]  /*3400*/  @!P0 BRA `(.L_x_70) ;  /* 0x00000068005c8947 */ /* 0x002fea0003800000 */
.L_x_69:
[----:B------:R-:W2:Y:S01]  /*3410*/  LDS R5, [UR37+0x180] ;  /* 0x00018025ff057984 */ /* 0x000ea20008000800 */
[----:B-1----:R-:W-:Y:S02]  /*3420*/  HFMA2 R2, -RZ, RZ, 0, 5.9604644775390625e-08 ;  /* 0x00000001ff027431 */ /* 0x002fe400000001ff */
[----:B------:R-:W-:Y:S01]  /*3430*/  IMAD.MOV.U32 R3, RZ, RZ, 0xffff ;  /* 0x0000ffffff037424 */ /* 0x000fe200078e00ff */
[----:B------:R-:W-:Y:S01]  /*3440*/  UPRMT UR7, UR4, 0x654, UR8 ;  /* 0x0000065404077896 */ /* 0x000fe20008000008 */
[----:B--2---:R-:W-:-:S03]  /*3450*/  IMAD.SHL.U32 R4, R5, 0x20, RZ ;  /* 0x0000002005047824 */ /* 0x004fc600078e00ff */
[-C--:B------:R-:W-:Y:S02]  /*3460*/  SHF.L.U32 R3, R3, R5.reuse, RZ ;  /* 0x0000000503037219 */ /* 0x080fe400000006ff */
[----:B------:R-:W-:Y:S01]  /*3470*/  SHF.L.U32 R5, R2, R5, RZ ;  /* 0x0000000502057219 */ /* 0x000fe200000006ff */
[----:B------:R2:W-:Y:S04]  /*3480*/  STS [UR37+0x180], R4 ;  /* 0x00018004ff007988 */ /* 0x0005e80008000825 */
[----:B------:R2:W-:Y:S04]  /*3490*/  ATOMS.OR RZ, [UR6+0x14], R3 ;  /* 0x00001403ffff798c */ /* 0x0005e8000b000006 */
[----:B------:R2:W-:Y:S01]  /*34a0*/  ATOMS.OR RZ, [UR6+0x18], R5 ;  /* 0x00001805ffff798c */ /* 0x0005e2000b000006 */
[----:B------:R-:W-:Y:S03]  /*34b0*/  SYNCS.ARRIVE.TRANS64.RED.A1T0 RZ, [UR7], RZ ;  /* 0x000000ffffff79a7 */ /* 0x000fe60008100407 */
[----:B------:R2:W-:Y:S01]  /*34c0*/  ATOMS.XOR RZ, [UR6+0x10], R2 ;  /* 0x00001002ffff798c */ /* 0x0005e2000b800006 */
[----:B------:R-:W-:Y:S05]  /*34d0*/  BRA `(.L_x_67) ;  /* 0x0000000000107947 */ /* 0x000fea0003800000 */
.L_x_60:
[----:B------:R-:W-:-:S05]  /*34e0*/  MOV R2, 0xffffffff ;  /* 0xffffffff00027802 */ /* 0x000fca0000000f00 */
[----:B------:R1:W-:Y:S02]  /*34f0*/  STS [UR37+0x180], R2 ;  /* 0x00018002ff007988 */ /* 0x0003e40008000825 */
[----:B-1----:R-:W-:Y:S02]  /*3500*/  MOV R2, 0x3520 ;  /* 0x0000352000027802 */ /* 0x002fe40000000f00 */
[----:B-----5:R-:W-:Y:S05]  /*3510*/  CALL.REL.NOINC `($__internal_1_$__cuda_sm10x_tcgen05_guardrail_trap_phase_invalid_during_alloc) ;  /* 0x0000007000307944 */ /* 0x020fea0003c00000 */
.L_x_67:
[----:B------:R-:W-:Y:S05]  /*3520*/  WARPSYNC.ALL ;  /* 0x0000000000007948 */ /* 0x000fea0003800000 */
[----:B------:R-:W3:Y:S01]  /*3530*/  S2UR UR7, SR_CgaCtaId ;  /* 0x00000000000779c3 */ /* 0x000ee20000008800 */
[----:B------:R-:W-:Y:S01]  /*3540*/  UMOV UR6, 0x400 ;  /* 0x0000040000067882 */ /* 0x000fe20000000000 */
[----:B------:R-:W-:-:S06]  /*3550*/  NOP ;  /* 0x0000000000007918 */ /* 0x000fcc0000000000 */
[----:B------:R-:W-:Y:S06]  /*3560*/  BAR.ARV 0x6, 0xa0 ;  /* 0x0182800000007b1d */ /* 0x000fec0000002000 */
[----:B------:R-:W4:Y:S01]  /*3570*/  LDCU UR8, c[0x0][0x38c] ;  /* 0x00007180ff0877ac */ /* 0x000f220008000800 */
[----:B------:R-:W-:Y:S01]  /*3580*/  LOP3.LUT R0, R0, 0xffff, RZ, 0xc0, !PT ;  /* 0x0000ffff00007812 */ /* 0x000fe200078ec0ff */
[----:B-1----:R-:W-:Y:S01]  /*3590*/  IMAD.MOV.U32 R9, RZ, RZ, 0x1 ;  /* 0x00000001ff097424 */ /* 0x002fe200078e00ff */
[----:B------:R-:W-:Y:S01]  /*35a0*/  LOP3.LUT R8, R8, 0xffff, RZ, 0xc0, !PT ;  /* 0x0000ffff08087812 */ /* 0x000fe200078ec0ff */
[----:B------:R-:W-:Y:S01]  /*35b0*/  UMOV UR19, URZ ;  /* 0x000000ff00137c82 */ /* 0x000fe20008000000 */
[----:B------:R-:W-:Y:S01]  /*35c0*/  R2UR UR11, R0 ;  /* 0x00000000000b72ca */ /* 0x000fe200000e0000 */
[----:B------:R-:W-:Y:S01]  /*35d0*/  UMOV UR18, URZ ;  /* 0x000000ff00127c82 */ /* 0x000fe20008000000 */
[----:B------:R-:W-:Y:S01]  /*35e0*/  R2UR UR12, R8 ;  /* 0x00000000080c72ca */ /* 0x000fe200000e0000 */
[----:B------:R-:W-:Y:S01]  /*35f0*/  IMAD.MOV.U32 R8, RZ, RZ, RZ ;  /* 0x000000ffff087224 */ /* 0x000fe200078e00ff */
[----:B------:R-:W-:Y:S01]  /*3600*/  UMOV UR17, URZ ;  /* 0x000000ff00117c82 */ /* 0x000fe20008000000 */
[----:B---3--:R-:W-:-:S02]  /*3610*/  ULEA UR7, UR7, UR6, 0x18 ;  /* 0x0000000607077291 */ /* 0x008fc4000f8ec0ff */
[----:B------:R-:W-:Y:S02]  /*3620*/  UISETP.NE.AND UP2, UPT, UR5, URZ, UPT ;  /* 0x000000ff0500728c */ /* 0x000fe4000bf45270 */
[----:B------:R-:W-:Y:S02]  /*3630*/  UIADD3 UR13, UPT, UPT, UR7, 0x8400, URZ ;  /* 0x00008400070d7890 */ /* 0x000fe4000fffe0ff */
[----:B------:R-:W-:Y:S02]  /*3640*/  UIADD3 UR14, UPT, UPT, UR7, 0x28400, URZ ;  /* 0x00028400070e7890 */ /* 0x000fe4000fffe0ff */
[----:B----4-:R-:W-:Y:S01]  /*3650*/  UIADD3 UR8, UPT, UPT, UR8, 0x3f, URZ ;  /* 0x0000003f08087890 */ /* 0x010fe2000fffe0ff */
[----:B--2---:R-:W1:Y:S01]  /*3660*/  LDS R2, [UR7+0x180] ;  /* 0x00018007ff027984 */ /* 0x004e620008000800 */
[----:B------:R-:W-:Y:S02]  /*3670*/  USHF.R.U32.HI UR13, URZ, 0x4, UR13 ;  /* 0x00000004ff0d7899 */ /* 0x000fe4000801160d */
[----:B------:R-:W-:-:S02]  /*3680*/  USHF.R.S32.HI UR6, URZ, 0x1f, UR8 ;  /* 0x0000001fff067899 */ /* 0x000fc40008011408 */
[----:B------:R-:W-:Y:S02]  /*3690*/  USHF.R.U32.HI UR14, URZ, 0x4, UR14 ;  /* 0x00000004ff0e7899 */ /* 0x000fe4000801160e */
[----:B------:R-:W-:Y:S02]  /*36a0*/  ULEA.HI UR6, UR6, UR8, URZ, 0x6 ;  /* 0x0000000806067291 */ /* 0x000fe4000f8f30ff */
[----:B------:R-:W-:Y:S02]  /*36b0*/  ULOP3.LUT UR13, UR13, 0x3fff, URZ, 0xc0, !UPT ;  /* 0x00003fff0d0d7892 */ /* 0x000fe4000f8ec0ff */
[----:B------:R-:W-:Y:S02]  /*36c0*/  USHF.R.S32.HI UR6, URZ, 0x6, UR6 ;  /* 0x00000006ff067899 */ /* 0x000fe40008011406 */
[----:B------:R-:W-:Y:S02]  /*36d0*/  ULOP3.LUT UR14, UR14, 0x3fff, URZ, 0xc0, !UPT ;  /* 0x00003fff0e0e7892 */ /* 0x000fe4000f8ec0ff */
[----:B------:R-:W-:Y:S01]  /*36e0*/  UISETP.LT.AND UP0, UPT, UR6, 0x1, UPT ;  /* 0x000000010600788c */ /* 0x000fe2000bf01270 */
[----:B------:R-:W-:Y:S01]  /*36f0*/  UMOV UR28, 0x0 ;  /* 0x00000000001c7882 */ /* 0x000fe20000000000 */
[----:B------:R-:W-:Y:S01]  /*3700*/  UMOV UR29, 0x10200490 ;  /* 0x10200490001d7882 */ /* 0x000fe20000000000 */
[----:B------:R-:W-:-:S02]  /*3710*/  ULOP3.LUT UR13, UR13, 0x10000, URZ, 0xfc, !UPT ;  /* 0x000100000d0d7892 */ /* 0x000fc4000f8efcff */
[----:B------:R-:W-:Y:S02]  /*3720*/  ULOP3.LUT UR14, UR14, 0x10000, URZ, 0xfc, !UPT ;  /* 0x000100000e0e7892 */ /* 0x000fe4000f8efcff */
[----:B------:R-:W-:Y:S01]  /*3730*/  USEL UR20, UR6, 0x1, !UP0 ;  /* 0x0000000106147887 */ /* 0x000fe2000c000000 */
[----:B------:R-:W-:Y:S01]  /*3740*/  UMOV UR26, 0x0 ;  /* 0x00000000001a7882 */ /* 0x000fe20000000000 */
[----:B------:R-:W-:Y:S01]  /*3750*/  UMOV UR27, 0x10200490 ;  /* 0x10200490001b7882 */ /* 0x000fe20000000000 */
[----:B------:R-:W-:Y:S01]  /*3760*/  UMOV UR24, 0x0 ;  /* 0x0000000000187882 */ /* 0x000fe20000000000 */
[----:B------:R-:W-:Y:S01]  /*3770*/  UMOV UR25, 0x10200490 ;  /* 0x1020049000197882 */ /* 0x000fe20000000000 */
[----:B------:R-:W-:Y:S01]  /*3780*/  UMOV UR22, 0x0 ;  /* 0x0000000000167882 */ /* 0x000fe20000000000 */
[----:B------:R-:W-:Y:S01]  /*3790*/  UMOV UR23, 0x10200490 ;  /* 0x1020049000177882 */ /* 0x000fe20000000000 */
[----:B-1----:R-:W-:Y:S02]  /*37a0*/  R2UR UR21, R2 ;  /* 0x00000000021572ca */ /* 0x002fe400000e0000 */
[----:B------:R-:W-:-:S13]  /*37b0*/  CS2R R2, SRZ ;  /* 0x0000000000027805 */ /* 0x000fda000001ff00 */
.L_x_78:
[C---:B------:R-:W-:Y:S02]  /*37c0*/  LEA R0, R8.reuse, UR7, 0x3 ;  /* 0x0000000708007c11 */ /* 0x040fe4000f8e18ff */
[----:B------:R-:W-:Y:S02]  /*37d0*/  SHF.L.U32 R4, R3, 0x1f, RZ ;  /* 0x0000001f03047819 */ /* 0x000fe400000006ff */
[----:B------:R-:W-:Y:S02]  /*37e0*/  LEA R5, R8, UR7, 0x4 ;  /* 0x0000000708057c11 */ /* 0x000fe4000f8e20ff */
[----:B------:R-:W1:Y:S02]  /*37f0*/  SYNCS.PHASECHK.TRANS64.TRYWAIT P0, [R0+URZ+0xd0], R4 ;  /* 0x0000d004000075a7 */ /* 0x000e6400080011ff */
[----:B-1-34-:R-:W-:Y:S05]  /*3800*/  @!P0 BRA `(.L_x_71) ;  /* 0x0000006400748947 */ /* 0x01afea0003800000 */
.L_x_180:
[----:B-1----:R-:W1:Y:S01]  /*3810*/  LDS.128 R4, [R5+0x160] ;  /* 0x0001600005047984 */ /* 0x002e620000000c00 */
[----:B------:R-:W-:Y:S02]  /*3820*/  VIADD R0, R0, 0xe0 ;  /* 0x000000e000007836 */ /* 0x000fe40000000000 */
[----:B------:R-:W-:Y:S01]  /*3830*/  VIADD R8, R8, 0x1 ;  /* 0x0000000108087836 */ /* 0x000fe20000000000 */
[----:B------:R-:W-:Y:S01]  /*3840*/  @!PT LDS RZ, [RZ] ;  /* 0x00000000fffff984 */ /* 0x000fe20000000800 */
[----:B------:R-:W-:Y:S01]  /*3850*/  @!PT LDS RZ, [RZ] ;  /* 0x00000000fffff984 */ /* 0x000fe20000000800 */
[----:B------:R-:W-:Y:S01]  /*3860*/  @!PT LDS RZ, [RZ] ;  /* 0x00000000fffff984 */ /* 0x000fe20000000800 */
[----:B------:R-:W-:Y:S01]  /*3870*/  @!PT LDS RZ, [RZ] ;  /* 0x00000000fffff984 */ /* 0x000fe20000000800 */
[----:B------:R2:W-:Y:S06]  /*3880*/  MEMBAR.ALL.CTA ;  /* 0x0000000000007992 */ /* 0x0005ec0000008000 */
[----:B--2---:R-:W2:Y:S01]  /*3890*/  FENCE.VIEW.ASYNC.S ;  /* 0x00000000000073c6 */ /* 0x004ea20000000000 */
[----:B------:R-:W-:-:S04]  /*38a0*/  PRMT R0, RZ, 0x654, R0 ;  /* 0x00000654ff007816 */ /* 0x000fc80000000000 */
[----:B--2---:R2:W-:Y:S01]  /*38b0*/  SYNCS.ARRIVE.TRANS64.RED.A1T0 RZ, [R0+URZ], RZ ;  /* 0x000000ff00ff79a7 */ /* 0x0045e200081004ff */
[----:B-1----:R-:W-:Y:S01]  /*38c0*/  LOP3.LUT P1, RZ, R6, 0x1, RZ, 0xc0, !PT ;  /* 0x0000000106ff7812 */ /* 0x002fe2000782c0ff */
[----:B--2---:R-:W-:-:S12]  /*38d0*/  BRA.U UP2, `(.L_x_72) ;  /* 0x0000000502087547 */ /* 0x004fd8000b800000 */
[----:B------:R-:W1:Y:S01]  /*38e0*/  LDCU UR8, c[0x0][0x38c] ;  /* 0x00007180ff0877ac */ /* 0x000e620008000800 */
[----:B------:R-:W-:Y:S02]  /*38f0*/  PLOP3.LUT P2, PT, PT, PT, PT, 0x80, 0x8 ;  /* 0x000000000008781c */ /* 0x000fe40003f4f070 */
[----:B------:R-:W-:Y:S01]  /*3900*/  SHF.L.U32 R4, R9, 0x1f, RZ ;  /* 0x0000001f09047819 */ /* 0x000fe200000006ff */
[----:B------:R-:W-:Y:S02]  /*3910*/  ULEA UR9, UR19, UR7, 0x3 ;  /* 0x0000000713097291 */ /* 0x000fe4000f8e18ff */
[----:B------:R-:W-:Y:S02]  /*3920*/  ULEA UR10, UR19, UR21, 0x7 ;  /* 0x00000015130a7291 */ /* 0x000fe4000f8e38ff */
[----:B-1----:R-:W-:-:S06]  /*3930*/  UISETP.GE.AND UP0, UPT, UR8, 0x1, UPT ;  /* 0x000000010800788c */ /* 0x002fcc000bf06270 */
[----:B------:R-:W-:-:S05]  /*3940*/  PLOP3.LUT P0, PT, PT, PT, UP0, 0x80, 0x8 ;  /* 0x000000000008781c */ /* 0x000fca0003f0f008 */
[----:B------:R-:W-:-:S08]  /*3950*/  @UP0 ULEA UR8, UR18, UR7, 0x3 ;  /* 0x0000000712080291 */ /* 0x000fd0000f8e18ff */
[----:B------:R-:W-:-:S04]  /*3960*/  @P0 SHF.L.U32 R0, R2, 0x1f, RZ ;  /* 0x0000001f02000819 */ /* 0x000fc800000006ff */
[----:B------:R1:W2:Y:S01]  /*3970*/  @P0 SYNCS.PHASECHK.TRANS64.TRYWAIT P2, [UR8], R0 ;  /* 0x00000000ff0005a7 */ /* 0x0002a20008041108 */
[----:B------:R-:W3:Y:S02]  /*3980*/  SYNCS.PHASECHK.TRANS64.TRYWAIT P0, [UR9+0x110], R4 ;  /* 0x00011004ff0075a7 */ /* 0x000ee40008001109 */
[----:B-123--:R-:W-:Y:S05]  /*3990*/  @!P0 BRA `(.L_x_73) ;  /* 0x0000006400248947 */ /* 0x00efea0003800000 */
.L_x_182:
[----:B------:R-:W-:Y:S01]  /*39a0*/  UMOV UR16, UR17 ;  /* 0x0000001100107c82 */ /* 0x000fe20008000000 */
[----:B------:R-:W-:Y:S05]  /*39b0*/  BRA.U !UP0, `(.L_x_74) ;  /* 0x0000000108c07547 */ /* 0x000fea000b800000 */
[----:B------:R-:W-:Y:S02]  /*39c0*/  UIADD3 UR16, UPT, UPT, UR20, UR17, URZ ;  /* 0x0000001114107290 */ /* 0x000fe4000fffe0ff */
[----:B------:R-:W-:Y:S01]  /*39d0*/  UPLOP3.LUT UP3, UPT, UPT, UPT, UPT, 0x40, 0x4 ;  /* 0x000000000004789c */ /* 0x000fe20003f6e870 */
[----:B------:R-:W-:Y:S01]  /*39e0*/  UMOV UR15, UR6 ;  /* 0x00000006000f7c82 */ /* 0x000fe20008000000 */
[----:B------:R-:W-:-:S09]  /*39f0*/  UMOV UR46, UR18 ;  /* 0x00000012002e7c82 */ /* 0x000fd20008000000 */
.L_x_77:
[----:B--2---:R-:W-:Y:S01]  /*3a00*/  ULEA UR8, UR46, UR7, 0x3 ;  /* 0x000000072e087291 */ /* 0x004fe2000f8e18ff */
[----:B---3--:R-:W-:Y:S11]  /*3a10*/  @P2 BRA `(.L_x_75) ;  /* 0x00000000000c2947 */ /* 0x008ff60003800000 */
[----:B-1----:R-:W-:Y:S04]  /*3a20*/  SHF.L.U32 R4, R2, 0x1f, RZ ;  /* 0x0000001f02047819 */ /* 0x002fe800000006ff */
[----:B------:R-:W1:Y:S02]  /*3a30*/  SYNCS.PHASECHK.TRANS64.TRYWAIT P0, [UR8], R4 ;  /* 0x00000004ff0075a7 */ /* 0x000e640008001108 */
[----:B-1----:R-:W-:Y:S05]  /*3a40*/  @!P0 BRA `(.L_x_76) ;  /* 0x0000006400108947 */ /* 0x002fea0003800000 */
.L_x_75:
[----:B------:R-:W-:Y:S01]  /*3a50*/  UISETP.NE.AND UP0, UPT, UR15, 0x1, UPT ;  /* 0x000000010f00788c */ /* 0x000fe2000bf05270 */
[----:B------:R-:W-:Y:S01]  /*3a60*/  PLOP3.LUT P2, PT, PT, PT, PT, 0x80, 0x8 ;  /* 0x000000000008781c */ /* 0x000fe20003f4f070 */
[----:B------:R-:W-:Y:S02]  /*3a70*/  UIADD3 UR18, UPT, UPT, UR46, 0x1, URZ ;  /* 0x000000012e127890 */ /* 0x000fe4000fffe0ff */
[----:B------:R-:W-:Y:S02]  /*3a80*/  ULEA UR32, UR46, UR14, 0x9 ;  /* 0x0000000e2e207291 */ /* 0x000fe4000f8e48ff */
[----:B------:R-:W-:Y:S01]  /*3a90*/  UISETP.NE.AND UP1, UPT, UR18, 0x8, UPT ;  /* 0x000000081200788c */ /* 0x000fe2000bf25270 */
[----:B------:R-:W-:Y:S01]  /*3aa0*/  PLOP3.LUT P0, PT, PT, PT, UP0, 0x80, 0x8 ;  /* 0x000000000008781c */ /* 0x000fe20003f0f008 */
[----:B------:R-:W-:Y:S02]  /*3ab0*/  UIADD3 UR44, UPT, UPT, UR32, 0x2, URZ ;  /* 0x00000002202c7890 */ /* 0x000fe4000fffe0ff */
[----:B------:R-:W-:Y:S02]  /*3ac0*/  USEL UR31, URZ, 0x1, UP1 ;  /* 0x00000001ff1f7887 */ /* 0x000fe40008800000 */
[----:B------:R-:W-:Y:S02]  /*3ad0*/  USEL UR18, UR18, URZ, UP1 ;  /* 0x000000ff12127287 */ /* 0x000fe40008800000 */
[----:B------:R-:W-:Y:S02]  /*3ae0*/  UIADD3 UR40, UPT, UPT, UR32, 0x4, URZ ;  /* 0x0000000420287890 */ /* 0x000fe4000fffe0ff */
[----:B------:R-:W-:Y:S01]  /*3af0*/  @UP0 ULEA UR30, UR18, UR7, 0x3 ;  /* 0x00000007121e0291 */ /* 0x000fe2000f8e18ff */
[----:B------:R-:W-:Y:S01]  /*3b00*/  LOP3.LUT R2, R2, UR31, RZ, 0x3c, !PT ;  /* 0x0000001f02027c12 */ /* 0x000fe2000f8e3cff */
[----:B------:R-:W-:Y:S02]  /*3b10*/  UIADD3 UR36, UPT, UPT, UR32, 0x6, URZ ;  /* 0x0000000620247890 */ /* 0x000fe4000fffe0ff */
[----:B------:R-:W-:Y:S01]  /*3b20*/  UIADD3 UR8, UPT, UPT, UR8, 0x40, URZ ;  /* 0x0000004008087890 */ /* 0x000fe2000fffe0ff */
[----:B-1----:R-:W-:Y:S01]  /*3b30*/  @P0 SHF.L.U32 R0, R2, 0x1f, RZ ;  /* 0x0000001f02000819 */ /* 0x002fe200000006ff */
[----:B------:R-:W-:Y:S02]  /*3b40*/  UIADD3 UR17, UPT, UPT, UR17, 0x1, URZ ;  /* 0x0000000111117890 */ /* 0x000fe4000fffe0ff */
[----:B------:R-:W-:Y:S01]  /*3b50*/  UIADD3 UR15, UPT, UPT, UR15, -0x1, URZ ;  /* 0xffffffff0f0f7890 */ /* 0x000fe2000fffe0ff */
[----:B------:R2:W3:Y:S01]  /*3b60*/  @P0 SYNCS.PHASECHK.TRANS64.TRYWAIT P2, [UR30], R0 ;  /* 0x00000000ff0005a7 */ /* 0x0004e2000804111e */
[----:B------:R-:W-:Y:S02]  /*3b70*/  ULEA UR30, UR46, UR13, 0xa ;  /* 0x0000000d2e1e7291 */ /* 0x000fe4000f8e50ff */
[----:B------:R-:W-:Y:S02]  /*3b80*/  UISETP.NE.AND UP0, UPT, UR17, UR16, UPT ;  /* 0x000000101100728c */ /* 0x000fe4000bf05270 */
[----:B------:R-:W-:Y:S02]  /*3b90*/  UIADD3 UR42, UPT, UPT, UR30, 0x2, URZ ;  /* 0x000000021e2a7890 */ /* 0x000fe4000fffe0ff */
[----:B------:R-:W-:Y:S02]  /*3ba0*/  UIADD3 UR38, UPT, UPT, UR30, 0x4, URZ ;  /* 0x000000041e267890 */ /* 0x000fe4000fffe0ff */
[----:B------:R-:W-:Y:S01]  /*3bb0*/  UIADD3 UR34, UPT, UPT, UR30, 0x6, URZ ;  /* 0x000000061e227890 */ /* 0x000fe2000fffe0ff */
[----:B------:R-:W-:Y:S01]  /*3bc0*/  UMOV UR33, 0x40004040 ;  /* 0x4000404000217882 */ /* 0x000fe20000000000 */
[----:B------:R-:W-:Y:S01]  /*3bd0*/  UMOV UR31, 0x40004040 ;  /* 0x40004040001f7882 */ /* 0x000fe20000000000 */
[----:B------:R-:W-:Y:S01]  /*3be0*/  UMOV UR45, 0x40004040 ;  /* 0x40004040002d7882 */ /* 0x000fe20000000000 */
[----:B------:R2:W-:Y:S01]  /*3bf0*/  UTCHMMA.2CTA gdesc[UR30], gdesc[UR32], tmem[UR10], tmem[UR28], idesc[UR29], UP3 ;  /* 0x00ff1c201e0075ea */ /* 0x0005e20009a0000a */
[----:B------:R-:W-:Y:S01]  /*3c00*/  UPLOP3.LUT UP3, UPT, UPT, UPT, UPT, 0x80, 0x8 ;  /* 0x000000000008789c */ /* 0x000fe20003f6f070 */
[----:B------:R-:W-:Y:S01]  /*3c10*/  UMOV UR43, 0x40004040 ;  /* 0x40004040002b7882 */ /* 0x000fe20000000000 */
[----:B------:R-:W-:Y:S01]  /*3c20*/  UMOV UR41, 0x40004040 ;  /* 0x4000404000297882 */ /* 0x000fe20000000000 */
[----:B------:R2:W-:Y:S01]  /*3c30*/  UTCHMMA.2CTA gdesc[UR42], gdesc[UR44], tmem[UR10], tmem[UR26], idesc[UR27], UPT ;  /* 0x00ff1a2c2a0075ea */ /* 0x0005e2000ba0000a */
[----:B------:R-:W-:Y:S01]  /*3c40*/  UMOV UR39, 0x40004040 ;  /* 0x4000404000277882 */ /* 0x000fe20000000000 */
[----:B------:R-:W-:Y:S01]  /*3c50*/  UMOV UR37, 0x40004040 ;  /* 0x4000404000257882 */ /* 0x000fe20000000000 */
[----:B------:R-:W-:Y:S01]  /*3c60*/  UMOV UR35, 0x40004040 ;  /* 0x4000404000237882 */ /* 0x000fe20000000000 */
[----:B------:R2:W-:Y:S01]  /*3c70*/  UTCHMMA.2CTA gdesc[UR38], gdesc[UR40], tmem[UR10], tmem[UR24], idesc[UR25], UPT ;  /* 0x00ff1828260075ea */ /* 0x0005e2000ba0000a */
[----:B------:R2:W-:Y:S01]  /*3c80*/  UTCHMMA.2CTA gdesc[UR34], gdesc[UR36], tmem[UR10], tmem[UR22], idesc[UR23], UPT ;  /* 0x00ff1624220075ea */ /* 0x0005e2000ba0000a */
[----:B------:R2:W-:Y:S01]  /*3c90*/  UTCBAR.2CTA.MULTICAST [UR8], URZ, UR12 ;  /* 0x000000ff080073e9 */ /* 0x0005e2000820080c */
[----:B------:R-:W-:Y:S01]  /*3ca0*/  UMOV UR46, UR18 ;  /* 0x00000012002e7c82 */ /* 0x000fe20008000000 */
[----:B------:R-:W-:Y:S05]  /*3cb0*/  BRA.U UP0, `(.L_x_77) ;  /* 0xfffffffd00507547 */ /* 0x000fea000b83ffff */
.L_x_74:
[----:B------:R-:W-:Y:S01]  /*3cc0*/  UIADD3 UR9, UPT, UPT, UR9, 0xf0, URZ ;  /* 0x000000f009097890 */ /* 0x000fe2000fffe0ff */
[----:B------:R-:W-:-:S08]  /*3cd0*/  UMOV UR17, UR16 ;  /* 0x0000001000117c82 */ /* 0x000fd00008000000 */
[----:B------:R4:W-:Y:S01]  /*3ce0*/  UTCBAR.2CTA.MULTICAST [UR9], URZ, UR11 ;  /* 0x000000ff090073e9 */ /* 0x0009e2000820080b */
[----:B------:R-:W-:Y:S02]  /*3cf0*/  NOP ;  /* 0x0000000000007918 */ /* 0x000fe40000000000 */
.L_x_72:
[----:B------:R-:W-:Y:S01]  /*3d00*/  UIADD3 UR19, UPT, UPT, UR19, 0x1, URZ ;  /* 0x0000000113137890 */ /* 0x000fe2000fffe0ff */
[----:B------:R-:W-:-:S03]  /*3d10*/  ISETP.NE.AND P0, PT, R8, 0x2, PT ;  /* 0x000000020800780c */ /* 0x000fc60003f05270 */
[----:B------:R-:W-:Y:S01]  /*3d20*/  UISETP.NE.AND UP0, UPT, UR19, 0x4, UPT ;  /* 0x000000041300788c */ /* 0x000fe2000bf05270 */
[----:B-12---:R-:W-:Y:S02]  /*3d30*/  SEL R0, RZ, 0x1, P0 ;  /* 0x00000001ff007807 */ /* 0x006fe40000000000 */
[----:B------:R-:W-:Y:S01]  /*3d40*/  SEL R8, R8, RZ, P0 ;  /* 0x000000ff08087207 */ /* 0x000fe20000000000 */
[----:B------:R-:W-:Y:S01]  /*3d50*/  USEL UR8, URZ, 0x1, UP0 ;  /* 0x00000001ff087887 */ /* 0x000fe20008000000 */
[----:B------:R-:W-:Y:S01]  /*3d60*/  LOP3.LUT R3, R3, R0, RZ, 0x3c, !PT ;  /* 0x0000000003037212 */ /* 0x000fe200078e3cff */
[----:B------:R-:W-:-:S04]  /*3d70*/  USEL UR19, UR19, URZ, UP0 ;  /* 0x000000ff13137287 */ /* 0x000fc80008000000 */
[----:B------:R-:W-:Y:S01]  /*3d80*/  LOP3.LUT R9, R9, UR8, RZ, 0x3c, !PT ;  /* 0x0000000809097c12 */ /* 0x000fe2000f8e3cff */
[----:B------:R-:W-:Y:S07]  /*3d90*/  @P1 BRA `(.L_x_78) ;  /* 0xfffffff800881947 */ /* 0x000fee000383ffff */
[----:B------:R-:W1:Y:S01]  /*3da0*/  S2UR UR6, SR_CgaCtaId ;  /* 0x00000000000679c3 */ /* 0x000e620000008800 */
[----:B------:R-:W-:Y:S01]  /*3db0*/  ELECT P0, URZ, PT ;  /* 0x0000000000ff782f */ /* 0x000fe20003800000 */
[----:B------:R-:W-:Y:S01]  /*3dc0*/  HFMA2 R0, -RZ, RZ, 0, 5.9604644775390625e-08 ;  /* 0x00000001ff007431 */ /* 0x000fe200000001ff */
[----:B------:R-:W-:-:S05]  /*3dd0*/  UMOV UR8, 0x40 ;  /* 0x0000004000087882 */ /* 0x000fca0000000000 */
[----:B------:R-:W-:Y:S01]  /*3de0*/  UVIRTCOUNT.DEALLOC.SMPOOL 0x80 ;  /* 0x000000800000784c */ /* 0x000fe20000000000 */
[----:B------:R-:W-:Y:S02]  /*3df0*/  UISETP.NE.AND UP0, UPT, UR5, URZ, UPT ;  /* 0x000000ff0500728c */ /* 0x000fe4000bf05270 */
[----:B-1----:R-:W-:-:S09]  /*3e00*/  ULEA UR6, UR6, UR8, 0x18 ;  /* 0x0000000806067291 */ /* 0x002fd2000f8ec0ff */
[----:B------:R1:W-:Y:S01]  /*3e10*/  @P0 STS.U8 [UR6+0x1c], R0 ;  /* 0x00001c00ff000988 */ /* 0x0003e20008000006 */
[----:B------:R-:W-:Y:S05]  /*3e20*/  BRA.U UP0, `(.L_x_79) ;  /* 0x0000000100a07547 */ /* 0x000fea000b800000 */
[----:B------:R-:W-:Y:S01]  /*3e30*/  UIADD3 UR5, UPT, UPT, UR7, 0x110, URZ ;  /* 0x0000011007057890 */ /* 0x000fe2000fffe0ff */
[----:B------:R-:W-:-:S03]  /*3e40*/  SHF.L.U32 R2, R9, 0x1f, RZ ;  /* 0x0000001f09027819 */ /* 0x000fc600000006ff */
[----:B------:R-:W-:-:S09]  /*3e50*/  ULEA UR8, UR19, UR5, 0x3 ;  /* 0x0000000513087291 */ /* 0x000fd2000f8e18ff */
[----:B------:R-:W2:Y:S02]  /*3e60*/  SYNCS.PHASECHK.TRANS64.TRYWAIT P0, [UR8], R2 ;  /* 0x00000002ff0075a7 */ /* 0x000ea40008001108 */
[----:B--2---:R-:W-:Y:S05]  /*3e70*/  @!P0 BRA `(.L_x_80) ;  /* 0x00000060001c8947 */ /* 0x004fea0003800000 */
.L_x_185:
[----:B----4-:R-:W-:-:S04]  /*3e80*/  UIADD3 UR9, UPT, UPT, UR19, 0x1, URZ ;  /* 0x0000000113097890 */ /* 0x010fc8000fffe0ff */
        /* <DEDUP_REMOVED lines=8> */
.L_x_187:
        /* <DEDUP_REMOVED lines=9> */
.L_x_189:
[----:B------:R-:W-:-:S04]  /*3fa0*/  UIADD3 UR9, UPT, UPT, UR9, 0x1, URZ ;  /* 0x0000000109097890 */ /* 0x000fc8000fffe0ff */
[----:B------:R-:W-:-:S04]  /*3fb0*/  UISETP.NE.AND UP1, UPT, UR9, 0x4, UPT ;  /* 0x000000040900788c */ /* 0x000fc8000bf25270 */
[----:B------:R-:W-:Y:S02]  /*3fc0*/  USEL UR8, URZ, 0x1, UP1 ;  /* 0x00000001ff087887 */ /* 0x000fe40008800000 */
[----:B------:R-:W-:-:S04]  /*3fd0*/  USEL UR9, UR9, URZ, UP1 ;  /* 0x000000ff09097287 */ /* 0x000fc80008800000 */
[----:B------:R-:W-:Y:S01]  /*3fe0*/  ULEA UR9, UR9, UR5, 0x3 ;  /* 0x0000000509097291 */ /* 0x000fe2000f8e18ff */
[----:B------:R-:W-:-:S04]  /*3ff0*/  LOP3.LUT R2, R2, UR8, RZ, 0x3c, !PT ;  /* 0x0000000802027c12 */ /* 0x000fc8000f8e3cff */
[----:B------:R-:W-:Y:S01]  /*4000*/  SHF.L.U32 R2, R2, 0x1f, RZ ;  /* 0x0000001f02027819 */ /* 0x000fe200000006ff */
[----:B-1----:R-:W-:-:S04]  /*4010*/  IMAD.U32 R0, RZ, RZ, UR9 ;  /* 0x00000009ff007e24 */ /* 0x002fc8000f8e00ff */
[----:B------:R1:W2:Y:S03]  /*4020*/  SYNCS.PHASECHK.TRANS64.TRYWAIT P0, [R0+URZ], R2 ;  /* 0x00000002000075a7 */ /* 0x0002a600080011ff */
[----:B--2---:R-:W-:Y:S05]  /*4030*/  @!P0 NANOSLEEP.SYNCS 0x989680 ;  /* 0x009896800000895d */ /* 0x004fea0003900000 */
[----:B------:R-:W2:Y:S02]  /*4040*/  @!P0 SYNCS.PHASECHK.TRANS64 P0, [R0+URZ], R2 ;  /* 0x00000002000085a7 */ /* 0x000ea400080010ff */
[----:B--2---:R-:W-:Y:S05]  /*4050*/  @P0 BRA `(.L_x_83) ;  /* 0x0000000000200947 */ /* 0x004fea0003800000 */
.L_x_84:
[----:B--2---:R2:W4:Y:S02]  /*4060*/  SYNCS.PHASECHK.TRANS64.TRYWAIT P0, [R0+URZ], R2 ;  /* 0x00000002000075a7 */ /* 0x00452400080011ff */
[----:B----4-:R-:W-:Y:S05]  /*4070*/  @!P0 NANOSLEEP.SYNCS 0x989680 ;  /* 0x009896800000895d */ /* 0x010fea0003900000 */
[----:B------:R-:W4:Y:S02]  /*4080*/  @!P0 SYNCS.PHASECHK.TRANS64 P0, [R0+URZ], R2 ;  /* 0x00000002000085a7 */ /* 0x000f2400080010ff */
[----:B----4-:R-:W-:Y:S05]  /*4090*/  @!P0 BRA `(.L_x_84) ;  /* 0xfffffffc00f08947 */ /* 0x010fea000383ffff */
[----:B------:R-:W-:Y:S05]  /*40a0*/  BRA `(.L_x_83) ;  /* 0x00000000000c7947 */ /* 0x000fea0003800000 */
.L_x_79:
[----:B------:R-:W-:-:S04]  /*40b0*/  UIADD3 UR5, UPT, UPT, UR7, 0x150, URZ ;  /* 0x0000015007057890 */ /* 0x000fc8000fffe0ff */
[----:B------:R-:W-:-:S09]  /*40c0*/  UPRMT UR5, UR4, 0x654, UR5 ;  /* 0x0000065404057896 */ /* 0x000fd20008000005 */
[----:B------:R-:W-:Y:S03]  /*40d0*/  SYNCS.ARRIVE.TRANS64.RED.A1T0 RZ, [UR5], RZ ;  /* 0x000000ffffff79a7 */ /* 0x000fe60008100405 */
.L_x_83:
[----:B-12---:R-:W-:Y:S01]  /*40e0*/  SHF.L.U32 R2, RZ, 0x1f, RZ ;  /* 0x0000001fff027819 */ /* 0x006fe200000006ff */
[----:B------:R-:W-:Y:S01]  /*40f0*/  UIADD3 UR5, UPT, UPT, UR7, 0x150, URZ ;  /* 0x0000015007057890 */ /* 0x000fe2000fffe0ff */
[----:B------:R-:W-:Y:S02]  /*4100*/  PLOP3.LUT P0, PT, PT, PT, UP0, 0x80, 0x8 ;  /* 0x000000000008781c */ /* 0x000fe40003f0f008 */
[----:B------:R-:W1:Y:S02]  /*4110*/  SYNCS.PHASECHK.TRANS64.TRYWAIT P1, [UR7+0x150], R2 ;  /* 0x00015002ff0075a7 */ /* 0x000e640008021107 */
[----:B-1----:R-:W-:Y:S09]  /*4120*/  @!P1 BRA `(.L_x_85) ;  /* 0x0000005c00b89947 */ /* 0x002ff20003800000 */
.L_x_191:
[----:B------:R-:W-:Y:S01]  /*4130*/  @!UP0 UPRMT UR5, UR4, 0x654, UR5 ;  /* 0x0000065404058896 */ /* 0x000fe20008000005 */
[----:B------:R-:W-:Y:S02]  /*4140*/  UMOV UR8, 0xffff ;  /* 0x0000ffff00087882 */ /* 0x000fe40000000000 */
[----:B------:R-:W-:-:S06]  /*4150*/  UMOV UR4, 0x1 ;  /* 0x0000000100047882 */ /* 0x000fcc0000000000 */
[----:B------:R-:W-:Y:S01]  /*4160*/  @!P0 SYNCS.ARRIVE.TRANS64.RED.A1T0 RZ, [UR5], RZ ;  /* 0x000000ffffff89a7 */ /* 0x000fe20008100405 */
[----:B------:R-:W-:Y:S01]  /*4170*/  NOP ;  /* 0x0000000000007918 */ /* 0x000fe20000000000 */
[----:B-1----:R-:W1:Y:S01]  /*4180*/  LDS R0, [UR6+0x14] ;  /* 0x00001406ff007984 */ /* 0x002e620008000800 */
[----:B------:R-:W-:-:S04]  /*4190*/  ULOP3.LUT UR5, UR21, 0xffff, URZ, 0xc0, !UPT ;  /* 0x0000ffff15057892 */ /* 0x000fc8000f8ec0ff */
[----:B------:R-:W-:-:S04]  /*41a0*/  USHF.R.U32.HI UR5, URZ, 0x5, UR5 ;  /* 0x00000005ff057899 */ /* 0x000fc80008011605 */
[----:B------:R-:W-:Y:S02]  /*41b0*/  USHF.L.U32 UR8, UR8, UR5, URZ ;  /* 0x0000000508087299 */ /* 0x000fe400080006ff */
[----:B------:R-:W-:-:S04]  /*41c0*/  USHF.L.U32 UR4, UR4, UR5, URZ ;  /* 0x0000000504047299 */ /* 0x000fc800080006ff */
[----:B-1----:R-:W-:-:S04]  /*41d0*/  LOP3.LUT R0, R0, UR8, RZ, 0xc0, !PT ;  /* 0x0000000800007c12 */ /* 0x002fc8000f8ec0ff */
[----:B------:R-:W-:-:S13]  /*41e0*/  ISETP.NE.AND P0, PT, R0, UR8, PT ;  /* 0x0000000800007c0c */ /* 0x000fda000bf05270 */
[----:B------:R-:W-:Y:S05]  /*41f0*/  @P0 BRA `(.L_x_86) ;  /* 0x0000000000580947 */ /* 0x000fea0003800000 */
[----:B------:R-:W1:Y:S02]  /*4200*/  LDS R0, [UR6+0x18] ;  /* 0x00001806ff007984 */ /* 0x000e640008000800 */
[----:B-1----:R-:W-:-:S04]  /*4210*/  LOP3.LUT R0, R0, UR4, RZ, 0xc0, !PT ;  /* 0x0000000400007c12 */ /* 0x002fc8000f8ec0ff */
[----:B------:R-:W-:-:S13]  /*4220*/  ISETP.NE.AND P0, PT, R0, UR4, PT ;  /* 0x0000000400007c0c */ /* 0x000fda000bf05270 */
[----:B------:R-:W-:Y:S05]  /*4230*/  @P0 BRA `(.L_x_87) ;  /* 0x00000000003c0947 */ /* 0x000fea0003800000 */
[----:B------:R-:W1:Y:S01]  /*4240*/  S2R R2, SR_LANEID ;  /* 0x0000000000027919 */ /* 0x000e620000000000 */
[----:B------:R-:W-:Y:S01]  /*4250*/  ULOP3.LUT UR8, URZ, UR8, URZ, 0x33, !UPT ;  /* 0x00000008ff087292 */ /* 0x000fe2000f8e33ff */
[----:B------:R-:W-:Y:S02]  /*4260*/  VOTEU.ANY UR7, UPT, PT ;  /* 0x0000000000077886 */ /* 0x000fe400038e0100 */
[----:B------:R-:W-:-:S03]  /*4270*/  UFLO.U32 UR7, UR7 ;  /* 0x00000007000772bd */ /* 0x000fc600080e0000 */
[----:B------:R-:W-:-:S04]  /*4280*/  IMAD.U32 R0, RZ, RZ, UR8 ;  /* 0x00000008ff007e24 */ /* 0x000fc8000f8e00ff */
[----:B------:R2:W3:Y:S02]  /*4290*/  REDUX UR5, R0 ;  /* 0x00000000000573c4 */ /* 0x0004e40000000000 */
[----:B------:R1:W-:Y:S02]  /*42a0*/  UTCATOMSWS.AND URZ, UR8 ;  /* 0x0000000800ff79e3 */ /* 0x0003e40008000000 */
[----:B-1----:R-:W-:Y:S02]  /*42b0*/  ISETP.EQ.U32.AND P0, PT, R2, UR7, PT ;  /* 0x0000000702007c0c */ /* 0x002fe4000bf02070 */
[----:B--2---:R-:W-:Y:S02]  /*42c0*/  LOP3.LUT R0, RZ, UR4, RZ, 0x33, !PT ;  /* 0x00000004ff007c12 */ /* 0x004fe4000f8e33ff */
[----:B---3--:R-:W-:Y:S02]  /*42d0*/  MOV R2, UR5 ;  /* 0x0000000500027c02 */ /* 0x008fe40008000f00 */
[----:B------:R-:W1:Y:S07]  /*42e0*/  REDUX UR4, R0 ;  /* 0x00000000000473c4 */ /* 0x000e6e0000000000 */
[----:B------:R2:W-:Y:S01]  /*42f0*/  @P0 ATOMS.AND RZ, [UR6+0x14], R2 ;  /* 0x00001402ffff098c */ /* 0x0005e2000a800006 */
[----:B-1----:R-:W-:-:S05]  /*4300*/  IMAD.U32 R0, RZ, RZ, UR4 ;  /* 0x00000004ff007e24 */ /* 0x002fca000f8e00ff */
[----:B------:R2:W-:Y:S01]  /*4310*/  @P0 ATOMS.AND RZ, [UR6+0x18], R0 ;  /* 0x00001800ffff098c */ /* 0x0005e2000a800006 */
[----:B------:R-:W-:Y:S05]  /*4320*/  BRA `(.L_x_88) ;  /* 0x0000000000147947 */ /* 0x000fea0003800000 */
.L_x_87:
[----:B------:R-:W-:Y:S02]  /*4330*/  MOV R2, 0x4350 ;  /* 0x0000435000027802 */ /* 0x000fe40000000f00 */
[----:B---345:R-:W-:Y:S05]  /*4340*/  CALL.REL.NOINC `($__internal_0_$__cuda_sm10x_tcgen05_guardrail_trap_col_being_dealloced_not_returned_by_alloc) ;  /* 0x0000006000987944 */ /* 0x038fea0003c00000 */
[----:B------:R-:W-:Y:S05]  /*4350*/  BRA `(.L_x_88) ;  /* 0x0000000000087947 */ /* 0x000fea0003800000 */
.L_x_86:
[----:B------:R-:W-:Y:S02]  /*4360*/  MOV R2, 0x4380 ;  /* 0x0000438000027802 */ /* 0x000fe40000000f00 */
[----:B---345:R-:W-:Y:S05]  /*4370*/  CALL.REL.NOINC `($__internal_2_$__cuda_sm10x_tcgen05_guardrail_trap_unallocated_columns_being_dealloced) ;  /* 0x0000006000a47944 */ /* 0x038fea0003c00000 */
.L_x_88:
[----:B------:R-:W-:Y:S01]  /*4380*/  NOP ;  /* 0x0000000000007918 */ /* 0x000fe20000000000 */
[----:B----4-:R-:W-:Y:S05]  /*4390*/  EXIT ;  /* 0x000000000000794d */ /* 0x010fea0003800000 */
.L_x_59:
[----:B------:R-:W-:-:S09]  /*43a0*/  UISETP.NE.OR UP5, UPT, UR10, 0x3, UP5 ;  /* 0x000000030a00788c */ /* 0x000fd2000afa5670 */
[----:B------:R-:W-:Y:S05]  /*43b0*/  BRA.U UP5, `(.L_x_89) ;  /* 0x0000001105087547 */ /* 0x000fea000b800000 */
[----:B------:R-:W1:Y:S01]  /*43c0*/  LDC R0, c[0x0][0xb30] ;  /* 0x0002cc00ff007b82 */ /* 0x000e620000000800 */
[----:B------:R-:W2:Y:S01]  /*43d0*/  LDCU.64 UR8, c[0x0][0x888] ;  /* 0x00011100ff0877ac */ /* 0x000ea20008000a00 */
[----:B------:R-:W-:Y:S02]  /*43e0*/  HFMA2 R27, -RZ, RZ, 0, 0 ;  /* 0x00000000ff1b7431 */ /* 0x000fe400000001ff */
[----:B------:R-:W-:Y:S01]  /*43f0*/  IMAD.MOV.U32 R29, RZ, RZ, 0x1 ;  /* 0x00000001ff1d7424 */ /* 0x000fe200078e00ff */
[----:B------:R-:W-:Y:S01]  /*4400*/  MOV R25, 0x2000 ;  /* 0x0000200000197802 */ /* 0x000fe20000000f00 */
[----:B------:R-:W3:Y:S01]  /*4410*/  LDCU.64 UR4, c[0x0][0x890] ;  /* 0x00011200ff0477ac */ /* 0x000ee20008000a00 */
[----:B------:R-:W-:Y:S01]  /*4420*/  IMAD.MOV.U32 R28, RZ, RZ, RZ ;  /* 0x000000ffff1c7224 */ /* 0x000fe200078e00ff */
[----:B------:R-:W4:Y:S01]  /*4430*/  LDC R24, c[0x0][0x370] ;  /* 0x0000dc00ff187b82 */ /* 0x000f220000000800 */
[----:B------:R-:W-:Y:S01]  /*4440*/  UMOV UR7, 0x400 ;  /* 0x0000040000077882 */ /* 0x000fe20000000000 */
[----:B------:R-:W-:-:S02]  /*4450*/  UPLOP3.LUT UP1, UPT, UPT, UPT, UPT, 0x40, 0x4 ;  /* 0x000000000004789c */ /* 0x000fc40003f2e870 */
[----:B------:R-:W-:-:S04]  /*4460*/  ULEA UR7, UR37, UR7, 0x18 ;  /* 0x0000000725077291 */ /* 0x000fc8000f8ec0ff */
[----:B------:R-:W4:Y:S01]  /*4470*/  LDC R3, c[0x0][0xb0c] ;  /* 0x0002c300ff037b82 */ /* 0x000f220000000800 */
[----:B------:R-:W-:Y:S02]  /*4480*/  UIADD3 UR13, UPT, UPT, UR7, 0x98, URZ ;  /* 0x00000098070d7890 */ /* 0x000fe4000fffe0ff */
[----:B--2---:R-:W-:Y:S02]  /*4490*/  UISETP.NE.U32.AND UP2, UPT, UR8, URZ, UPT ;  /* 0x000000ff0800728c */ /* 0x004fe4000bf45070 */
[----:B------:R-:W-:Y:S02]  /*44a0*/  UIADD3 UR33, UPT, UPT, UR7, 0x80, URZ ;  /* 0x0000008007217890 */ /* 0x000fe4000fffe0ff */
[----:B---3--:R-:W-:Y:S01]  /*44b0*/  UISETP.NE.U32.AND UP3, UPT, UR4, URZ, UPT ;  /* 0x000000ff0400728c */ /* 0x008fe2000bf65070 */
[----:B------:R-:W2:Y:S01]  /*44c0*/  LDC R18, c[0x0][0xb20] ;  /* 0x0002c800ff127b82 */ /* 0x000ea20000000800 */
[----:B-1----:R-:W-:Y:S01]  /*44d0*/  ISETP.NE.AND P1, PT, R0, 0x1, PT ;  /* 0x000000010000780c */ /* 0x002fe20003f25270 */
[----:B------:R-:W-:-:S02]  /*44e0*/  UISETP.NE.AND.EX UP2, UPT, UR9, URZ, UPT, UP2 ;  /* 0x000000ff0900728c */ /* 0x000fc4000bf45320 */
[----:B------:R-:W-:Y:S02]  /*44f0*/  UIADD3 UR25, UPT, UPT, UR7, 0x88, URZ ;  /* 0x0000008807197890 */ /* 0x000fe4000fffe0ff */
[----:B------:R-:W-:Y:S02]  /*4500*/  UIADD3 UR17, UPT, UPT, UR7, 0x90, URZ ;  /* 0x0000009007117890 */ /* 0x000fe4000fffe0ff */
[----:B------:R-:W1:Y:S01]  /*4510*/  LDC.64 R30, c[0x0][0x348] ;  /* 0x0000d200ff1e7b82 */ /* 0x000e620000000a00 */
[----:B------:R-:W-:Y:S02]  /*4520*/  UPRMT UR13, UR37, 0x654, UR13 ;  /* 0x00000654250d7896 */ /* 0x000fe4000800000d */
[----:B------:R-:W-:-:S05]  /*4530*/  UISETP.NE.AND.EX UP3, UPT, UR5, URZ, UPT, UP3 ;  /* 0x000000ff0500728c */ /* 0x000fca000bf65330 */
[----:B------:R-:W3:Y:S08]  /*4540*/  LDC.64 R16, c[0x0][0xb10] ;  /* 0x0002c400ff107b82 */ /* 0x000ef00000000a00 */
[----:B------:R-:W1:Y:S08]  /*4550*/  LDC.64 R6, c[0x0][0xb18] ;  /* 0x0002c600ff067b82 */ /* 0x000e700000000a00 */
[----:B------:R-:W1:Y:S08]  /*4560*/  LDC.64 R4, c[0x0][0xb28] ;  /* 0x0002ca00ff047b82 */ /* 0x000e700000000a00 */
[----:B--2-4-:R-:W1:Y:S02]  /*4570*/  LDC R19, c[0x0][0x374] ;  /* 0x0000dd00ff137b82 */ /* 0x014e640000000800 */
.L_x_100:
[C---:B------:R-:W-:Y:S02]  /*4580*/  LEA R0, R28.reuse, UR7, 0x3 ;  /* 0x000000071c007c11 */ /* 0x040fe4000f8e18ff */
[----:B------:R-:W-:Y:S02]  /*4590*/  SHF.L.U32 R2, R27, 0x1f, RZ ;  /* 0x0000001f1b027819 */ /* 0x000fe400000006ff */
[----:B------:R-:W-:Y:S02]  /*45a0*/  LEA R20, R28, UR7, 0x4 ;  /* 0x000000071c147c11 */ /* 0x000fe4000f8e20ff */
[----:B--2---:R-:W2:Y:S02]  /*45b0*/  SYNCS.PHASECHK.TRANS64.TRYWAIT P0, [R0+URZ+0xd0], R2 ;  /* 0x0000d002000075a7 */ /* 0x004ea400080011ff */
[----:B--2---:R-:W-:Y:S05]  /*45c0*/  @!P0 BRA `(.L_x_90) ;  /* 0x0000005800a88947 */ /* 0x004fea0003800000 */
.L_x_192:
[----:B------:R-:W-:Y:S01]  /*45d0*/  ISETP.GE.AND P0, PT, R40, 0x1, PT ;  /* 0x000000012800780c */ /* 0x000fe20003f06270 */
[----:B------:R-:W4:Y:S01]  /*45e0*/  LDS.128 R20, [R20+0x160] ;  /* 0x0001600014147984 */ /* 0x000f220000000c00 */
[----:B--2---:R-:W-:Y:S01]  /*45f0*/  VIADD R0, R0, 0xe0 ;  /* 0x000000e000007836 */ /* 0x004fe20000000000 */
[----:B------:R-:W-:Y:S01]  /*4600*/  @!PT LDS RZ, [RZ] ;  /* 0x00000000fffff984 */ /* 0x000fe20000000800 */
[----:B------:R-:W-:Y:S01]  /*4610*/  @!PT LDS RZ, [RZ] ;  /* 0x00000000fffff984 */ /* 0x000fe20000000800 */
[----:B------:R-:W-:Y:S01]  /*4620*/  @!PT LDS RZ, [RZ] ;  /* 0x00000000fffff984 */ /* 0x000fe20000000800 */
[----:B------:R-:W-:Y:S01]  /*4630*/  @!PT LDS RZ, [RZ] ;  /* 0x00000000fffff984 */ /* 0x000fe20000000800 */
[----:B------:R2:W-:Y:S06]  /*4640*/  MEMBAR.ALL.CTA ;  /* 0x0000000000007992 */ /* 0x0005ec0000008000 */
[----:B--2---:R-:W2:Y:S01]  /*4650*/  FENCE.VIEW.ASYNC.S ;  /* 0x00000000000073c6 */ /* 0x004ea20000000000 */
[----:B------:R-:W-:Y:S04]  /*4660*/  PRMT R0, RZ, 0x654, R0 ;  /* 0x00000654ff007816 */ /* 0x000fe80000000000 */
[----:B--2---:R2:W-:Y:S01]  /*4670*/  SYNCS.ARRIVE.TRANS64.RED.A1T0 RZ, [R0+URZ], RZ ;  /* 0x000000ff00ff79a7 */ /* 0x0045e200081004ff */
[----:B----4-:R-:W-:Y:S11]  /*4680*/  LOP3.LUT P3, RZ, R22, 0x1, RZ, 0xc0, !PT ;  /* 0x0000000116ff7812 */ /* 0x010ff6000786c0ff */
[----:B------:R-:W-:Y:S02]  /*4690*/  @!UPT UIADD3 URZ, UPT, UPT, URZ, URZ, URZ ;  /* 0x000000fffffff290 */ /* 0x000fe4000fffe0ff */
[----:B------:R-:W-:Y:S02]  /*46a0*/  @P3 MOV R11, R20 ;  /* 0x00000014000b3202 */ /* 0x000fe40000000f00 */
[----:B------:R-:W-:Y:S01]  /*46b0*/  @P3 LOP3.LUT R10, R21, 0xffff, RZ, 0xc0, !PT ;  /* 0x0000ffff150a3812 */ /* 0x000fe200078ec0ff */
[----:B--2---:R-:W-:Y:S06]  /*46c0*/  @!P0 BRA `(.L_x_91) ;  /* 0x0000000000a48947 */ /* 0x004fec0003800000 */
[-C--:B-1----:R-:W-:Y:S01]  /*46d0*/  IMAD.HI.U32 R0, R19, R7.reuse, RZ ;  /* 0x0000000713007227 */ /* 0x082fe200078e00ff */
[----:B------:R-:W-:Y:S02]  /*46e0*/  ISETP.NE.AND P0, PT, R6, 0x1, PT ;  /* 0x000000010600780c */ /* 0x000fe40003f05270 */
[----:B------:R-:W-:Y:S01]  /*46f0*/  ISETP.NE.AND P2, PT, R40, 0x1, PT ;  /* 0x000000012800780c */ /* 0x000fe20003f45270 */
[----:B---3--:R-:W-:Y:S01]  /*4700*/  IMAD.HI.U32 R9, R24, R16, RZ ;  /* 0x0000001018097227 */ /* 0x008fe200078e00ff */
[----:B------:R-:W-:Y:S02]  /*4710*/  SHF.R.U32.HI R0, RZ, R18, R0 ;  /* 0x00000012ff007219 */ /* 0x000fe40000011600 */
[----:B------:R-:W-:Y:S01]  /*4720*/  ISETP.NE.AND P4, PT, R3, 0x1, PT ;  /* 0x000000010300780c */ /* 0x000fe20003f85270 */
[----:B------:R-:W-:Y:S01]  /*4730*/  IMAD.HI.U32 R13, R10, R7, RZ ;  /* 0x000000070a0d7227 */ /* 0x000fe200078e00ff */
[----:B------:R-:W-:Y:S02]  /*4740*/  SHF.R.U32.HI R9, RZ, R17, R9 ;  /* 0x00000011ff097219 */ /* 0x000fe40000011609 */
[----:B------:R-:W-:Y:S01]  /*4750*/  SEL R0, R19, R0, !P0 ;  /* 0x0000000013007207 */ /* 0x000fe20004000000 */
[----:B------:R-:W-:Y:S01]  /*4760*/  IMAD.HI.U32 R12, R11, R16, RZ ;  /* 0x000000100b0c7227 */ /* 0x000fe200078e00ff */
[----:B------:R-:W-:Y:S03]  /*4770*/  SEL R9, R24, R9, !P4 ;  /* 0x0000000918097207 */ /* 0x000fe60006000000 */
[-C--:B------:R-:W-:Y:S01]  /*4780*/  IMAD.HI.U32 R8, R0, R4.reuse, RZ ;  /* 0x0000000400087227 */ /* 0x080fe200078e00ff */
[----:B------:R-:W-:Y:S03]  /*4790*/  SHF.R.U32.HI R12, RZ, R17, R12 ;  /* 0x00000011ff0c7219 */ /* 0x000fe6000001160c */
[----:B------:R-:W-:Y:S01]  /*47a0*/  IMAD.HI.U32 R2, R9, R4, RZ ;  /* 0x0000000409027227 */ /* 0x000fe200078e00ff */
[-C--:B------:R-:W-:Y:S02]  /*47b0*/  @P2 SHF.R.U32.HI R0, RZ, R5.reuse, R8 ;  /* 0x00000005ff002219 */ /* 0x080fe40000011608 */
[----:B------:R-:W-:Y:S02]  /*47c0*/  SHF.R.U32.HI R8, RZ, R18, R13 ;  /* 0x00000012ff087219 */ /* 0x000fe4000001160d */
[----:B------:R-:W-:Y:S01]  /*47d0*/  @P2 SHF.R.U32.HI R9, RZ, R5, R2 ;  /* 0x00000005ff092219 */ /* 0x000fe20000011602 */
[----:B------:R-:W-:Y:S01]  /*47e0*/  IMAD R0, R40, R0, RZ ;  /* 0x0000000028007224 */ /* 0x000fe200078e02ff */
[----:B------:R-:W-:Y:S02]  /*47f0*/  SEL R8, R10, R8, !P0 ;  /* 0x000000080a087207 */ /* 0x000fe40004000000 */
[----:B------:R-:W-:Y:S01]  /*4800*/  SEL R2, R11, R12, !P4 ;  /* 0x0000000c0b027207 */ /* 0x000fe20006000000 */
[----:B------:R-:W-:Y:S01]  /*4810*/  IMAD R12, R40, R9, RZ ;  /* 0x00000009280c7224 */ /* 0x000fe200078e02ff */
[C---:B------:R-:W-:Y:S01]  /*4820*/  ISETP.GE.AND P0, PT, R8.reuse, R0, PT ;  /* 0x000000000800720c */ /* 0x040fe20003f06270 */
[----:B------:R-:W-:Y:S03]  /*4830*/  IMAD.HI.U32 R0, R8, R4, RZ ;  /* 0x0000000408007227 */ /* 0x000fe600078e00ff */
[----:B------:R-:W-:Y:S02]  /*4840*/  ISETP.GE.OR P0, PT, R2, R12, P0 ;  /* 0x0000000c0200720c */ /* 0x000fe40000706670 */
[-C--:B------:R-:W-:Y:S04]  /*4850*/  SHF.R.U32.HI R0, RZ, R5.reuse, R0 ;  /* 0x00000005ff007219 */ /* 0x080fe80000011600 */
[----:B------:R-:W-:Y:S05]  /*4860*/  SEL R13, R8, R0, !P2 ;  /* 0x00000000080d7207 */ /* 0x000fea0005000000 */
[----:B------:R-:W-:Y:S02]  /*4870*/  IMAD.MOV R12, RZ, RZ, -R13 ;  /* 0x000000ffff0c7224 */ /* 0x000fe400078e0a0d */
[----:B------:R-:W-:Y:S04]  /*4880*/  @!P0 IMAD.HI.U32 R0, R2, R4, RZ ;  /* 0x0000000402008227 */ /* 0x000fe800078e00ff */
[----:B------:R-:W-:Y:S01]  /*4890*/  IMAD R12, R40, R12, R8 ;  /* 0x0000000c280c7224 */ /* 0x000fe200078e0208 */
[----:B------:R-:W-:Y:S04]  /*48a0*/  @!P0 SHF.R.U32.HI R0, RZ, R5, R0 ;  /* 0x00000005ff008219 */ /* 0x000fe80000011600 */
[----:B------:R-:W-:Y:S04]  /*48b0*/  @!P0 SEL R0, R2, R0, !P2 ;  /* 0x0000000002008207 */ /* 0x000fe80005000000 */
[----:B------:R-:W-:Y:S01]  /*48c0*/  @!P0 IADD3 R13, PT, PT, R13, -R0, RZ ;  /* 0x800000000d0d8210 */ /* 0x000fe20007ffe0ff */
[----:B------:R-:W-:Y:S01]  /*48d0*/  @!P0 IMAD R0, R9, R12, R0 ;  /* 0x0000000c09008224 */ /* 0x000fe200078e0200 */
[----:B------:R-:W-:Y:S01]  /*48e0*/  IADD3 R9, PT, PT, -R8, RZ, RZ ;  /* 0x000000ff08097210 */ /* 0x000fe20007ffe1ff */
[--C-:B------:R-:W-:Y:S02]  /*48f0*/  IMAD.MOV R12, RZ, RZ, -R2.reuse ;  /* 0x000000ffff0c7224 */ /* 0x100fe400078e0a02 */
[----:B------:R-:W-:Y:S02]  /*4900*/  @!P0 IMAD R8, R13, R40, R2 ;  /* 0x000000280d088224 */ /* 0x000fe400078e0202 */
[----:B------:R-:W-:Y:S02]  /*4910*/  @!P0 IMAD.MOV.U32 R2, RZ, RZ, R0 ;  /* 0x000000ffff028224 */ /* 0x000fe400078e0000 */
[----:B------:R-:W-:Y:S02]  /*4920*/  IMAD R11, R3, R12, R11 ;  /* 0x0000000c030b7224 */ /* 0x000fe400078e020b */
[----:B------:R-:W-:Y:S02]  /*4930*/  IMAD R10, R6, R9, R10 ;  /* 0x00000009060a7224 */ /* 0x000fe400078e020a */
[----:B------:R-:W-:Y:S02]  /*4940*/  IMAD R11, R2, R3, R11 ;  /* 0x00000003020b7224 */ /* 0x000fe400078e020b */
[----:B------:R-:W-:Y:S02]  /*4950*/  IMAD R10, R8, R6, R10 ;  /* 0x00000006080a7224 */ /* 0x000fe400078e020a */
.L_x_91:
[----:B------:R-:W-:Y:S05]  /*4960*/  BRA.U UP1, `(.L_x_92) ;  /* 0x0000000101107547 */ /* 0x000fea000b800000 */
[----:B------:R-:W-:Y:S04]  /*4970*/  MOV R2, UR6 ;  /* 0x0000000600027c02 */ /* 0x000fe80008000f00 */
[----:B------:R-:W-:Y:S04]  /*4980*/  SHF.L.U32 R2, R2, 0x1f, RZ ;  /* 0x0000001f02027819 */ /* 0x000fe800000006ff */
[----:B------:R-:W2:Y:S02]  /*4990*/  SYNCS.PHASECHK.TRANS64.TRYWAIT P0, [UR7+0xc8], R2 ;  /* 0x0000c802ff0075a7 */ /* 0x000ea40008001107 */
[----:B--2---:R-:W-:Y:S05]  /*49a0*/  @!P0 BRA `(.L_x_93) ;  /* 0x0000005400c48947 */ /* 0x004fea0003800000 */
.L_x_92:
[----:B------:R-:W-:Y:S02]  /*49b0*/  R2UR UR35, R14 ;  /* 0x000000000e2372ca */ /* 0x000fe400000e0000 */
[----:B------:R-:W-:Y:S02]  /*49c0*/  R2UR UR34, R15 ;  /* 0x000000000f2272ca */ /* 0x000fe400000e0000 */
[----:B------:R-:W-:Y:S02]  /*49d0*/  ISETP.NE.U32.AND P2, PT, RZ, UR4, PT ;  /* 0x00000004ff007c0c */ /* 0x000fe4000bf45070 */
[----:B------:R-:W-:Y:S02]  /*49e0*/  SHF.L.U32 R14, R29, 0x1f, RZ ;  /* 0x0000001f1d0e7819 */ /* 0x000fe400000006ff */
[----:B------:R-:W-:Y:S05]  /*49f0*/  ISETP.NE.AND.EX P2, PT, RZ, UR5, PT, P2 ;  /* 0x00000005ff007c0c */ /* 0x000fea000bf45320 */
[----:B------:R-:W-:Y:S02]  /*4a00*/  USHF.L.U32 UR35, UR35, 0x7, URZ ;  /* 0x0000000723237899 */ /* 0x000fe400080006ff */
[----:B------:R-:W-:Y:S01]  /*4a10*/  USHF.L.U32 UR34, UR34, 0x7, URZ ;  /* 0x0000000722227899 */ /* 0x000fe200080006ff */
[----:B------:R-:W-:Y:S11]  /*4a20*/  BRA.U !UP3, `(.L_x_94) ;  /* 0x000000010b347547 */ /* 0x000ff6000b800000 */
[----:B------:R-:W-:Y:S01]  /*4a30*/  UPLOP3.LUT UP0, UPT, UPT, UPT, UP2, 0x80, 0x8 ;  /* 0x000000000008789c */ /* 0x000fe20003f0f020 */
[----:B--2---:R-:W-:Y:S02]  /*4a40*/  HFMA2 R0, -RZ, RZ, 0, 5.9604644775390625e-08 ;  /* 0x00000001ff007431 */ /* 0x004fe400000001ff */
[----:B------:R-:W-:Y:S03]  /*4a50*/  IMAD.MOV.U32 R96, RZ, RZ, 0x1 ;  /* 0x00000001ff607424 */ /* 0x000fe600078e00ff */
[----:B------:R-:W-:Y:S05]  /*4a60*/  PLOP3.LUT P0, PT, PT, PT, UP0, 0x80, 0x8 ;  /* 0x000000000008781c */ /* 0x000fea0003f0f008 */
[----:B------:R-:W2:Y:S01]  /*4a70*/  @UP0 LDCU.64 UR10, c[0x0][0x888] ;  /* 0x00011100ff0a07ac */ /* 0x000ea20008000a00 */
[----:B------:R-:W-:Y:S07]  /*4a80*/  @UP0 UIMAD UR8, UR36, UR4, URZ ;  /* 0x00000004240802a4 */ /* 0x000fee000f8e02ff */
[----:B------:R-:W-:Y:S01]  /*4a90*/  @!P0 PRMT R96, R0, 0x7610, R96 ;  /* 0x0000761000608816 */ /* 0x000fe20000000060 */
[----:B--2---:R-:W-:Y:S03]  /*4aa0*/  @UP0 UIMAD.WIDE UR10, UR8, 0x4, UR10 ;  /* 0x00000004080a08a5 */ /* 0x004fe6000f8e020a */
[----:B------:R-:W2:Y:S03]  /*4ab0*/  @!UP0 LDCU UR8, c[0x0][0x880] ;  /* 0x00011000ff0887ac */ /* 0x000ea60008000800 */
[----:B------:R-:W-:Y:S01]  /*4ac0*/  IMAD.U32 R8, RZ, RZ, UR10 ;  /* 0x0000000aff087e24 */ /* 0x000fe2000f8e00ff */
[----:B------:R-:W-:Y:S05]  /*4ad0*/  MOV R9, UR11 ;  /* 0x0000000b00097c02 */ /* 0x000fea0008000f00 */
[----:B-----5:R4:W5:Y:S02]  /*4ae0*/  @P0 LDG.E R49, desc[UR44][R8.64] ;  /* 0x0000002c08310981 */ /* 0x020964000c1e1900 */
[----:B--2-4-:R-:W-:Y:S07]  /*4af0*/  @!P0 IMAD.U32 R49, RZ, RZ, UR8 ;  /* 0x00000008ff318e24 */ /* 0x014fee000f8e00ff */
.L_x_94:
[----:B-----5:R-:W-:Y:S01]  /*4b00*/  @!P2 FSETP.EQ.AND P0, PT, R49, RZ, PT ;  /* 0x000000ff3100a20b */ /* 0x020fe20003f02000 */
[----:B------:R-:W-:Y:S01]  /*4b10*/  @!UPT UIADD3 URZ, UPT, UPT, URZ, URZ, URZ ;  /* 0x000000fffffff290 */ /* 0x000fe2000fffe0ff */
[----:B------:R-:W-:Y:S11]  /*4b20*/  @!P2 BRA `(.L_x_95) ;  /* 0x000000000014a947 */ /* 0x000ff60003800000 */
[----:B------:R-:W-:Y:S02]  /*4b30*/  LOP3.LUT P2, RZ, R96, 0xff, RZ, 0xc0, !PT ;  /* 0x000000ff60ff7812 */ /* 0x000fe4000784c0ff */
[----:B------:R-:W-:Y:S04]  /*4b40*/  PLOP3.LUT P0, PT, PT, PT, UP0, 0x80, 0x8 ;  /* 0x000000000008781c */ /* 0x000fe80003f0f008 */
[----:B------:R-:W-:Y:S07]  /*4b50*/  PLOP3.LUT P0, PT, P0, PT, PT, 0x8, 0x80 ;  /* 0x000000000080781c */ /* 0x000fee000070e170 */
[----:B------:R-:W-:Y:S11]  /*4b60*/  @P2 FSETP.EQ.AND P0, PT, R49, RZ, PT ;  /* 0x000000ff3100220b */ /* 0x000ff60003f02000 */
[----:B------:R-:W-:Y:S02]  /*4b70*/  @!UPT UIADD3 URZ, UPT, UPT, URZ, URZ, URZ ;  /* 0x000000fffffff290 */ /* 0x000fe4000fffe0ff */
.L_x_95:
[----:B------:R-:W4:Y:S01]  /*4b80*/  SYNCS.PHASECHK.TRANS64.TRYWAIT P2, [UR7+0xa0], R14 ;  /* 0x0000a00eff0075a7 */ /* 0x000f220008041107 */
[----:B------:R-:W-:Y:S04]  /*4b90*/  ELECT P4, URZ, PT ;  /* 0x0000000000ff782f */ /* 0x000fe80003880000 */
[----:B------:R-:W-:Y:S11]  /*4ba0*/  PLOP3.LUT P4, PT, P0, P4, PT, 0xf2, 0x2f ;  /* 0x00000000002f781c */ /* 0x000ff60000789e72 */
[----:B------:R-:W-:Y:S02]  /*4bb0*/  @!UPT UIADD3 URZ, UPT, UPT, URZ, URZ, URZ ;  /* 0x000000fffffff290 */ /* 0x000fe4000fffe0ff */
[----:B-1----:R-:W-:Y:S05]  /*4bc0*/  @!P4 IADD3 R8, P0, PT, R30, 0x580, RZ ;  /* 0x000005801e08c810 */ /* 0x002fea0007f1e0ff */
[----:B--2---:R-:W-:Y:S01]  /*4bd0*/  @!P4 IMAD.X R2, RZ, RZ, R31, P0 ;  /* 0x000000ffff02c224 */ /* 0x004fe200000e061f */
[----:B----4-:R-:W-:Y:S07]  /*4be0*/  @!P2 BRA `(.L_x_96) ;  /* 0x00000054004ca947 */ /* 0x010fee0003800000 */
.L_x_195:
[----:B------:R-:W-:Y:S01]  /*4bf0*/  @!P4 R2UR UR8, R2 ;  /* 0x000000000208c2ca */ /* 0x000fe200000e0000 */
[----:B------:R-:W-:Y:S01]  /*4c00*/  VOTEU.ALL UP1, P4 ;  /* 0x0000000000ff7886 */ /* 0x000fe20002020000 */
[----:B------:R-:W-:Y:S01]  /*4c10*/  @!P4 R2UR UR9, R8 ;  /* 0x000000000809c2ca */ /* 0x000fe200000e0000 */
[----:B-1----:R-:W-:Y:S01]  /*4c20*/  @!P4 IMAD.MOV.U32 R0, RZ, RZ, 0x2000 ;  /* 0x00002000ff00c424 */ /* 0x002fe200078e00ff */
[----:B------:R-:W-:Y:S01]  /*4c30*/  UMOV UR10, 0x0 ;  /* 0x00000000000a7882 */ /* 0x000fe20000000000 */
[----:B------:R-:W-:Y:S01]  /*4c40*/  UMOV UR11, 0x10000000 ;  /* 0x10000000000b7882 */ /* 0x000fe20000000000 */
[----:B------:R-:W-:Y:S01]  /*4c50*/  @!UP1 UIADD3 UR32, UPT, UPT, UR7, 0x200, URZ ;  /* 0x0000020007209890 */ /* 0x000fe2000fffe0ff */
[----:B------:R-:W-:Y:S06]  /*4c60*/  VOTEU.ALL UP1, P4 ;  /* 0x0000000000ff7886 */ /* 0x000fec0002020000 */
[----:B------:R-:W-:Y:S01]  /*4c70*/  IMAD.U32 R9, RZ, RZ, UR8 ;  /* 0x00000008ff097e24 */ /* 0x000fe2000f8e00ff */
[----:B------:R-:W-:Y:S01]  /*4c80*/  UPRMT UR8, UR37, 0x654, UR33 ;  /* 0x0000065425087896 */ /* 0x000fe20008000021 */
[----:B------:R-:W-:Y:S03]  /*4c90*/  IMAD.U32 R8, RZ, RZ, UR9 ;  /* 0x00000009ff087e24 */ /* 0x000fe6000f8e00ff */
[----:B------:R-:W-:Y:S02]  /*4ca0*/  @!P4 R2UR UR15, R9 ;  /* 0x00000000090fc2ca */ /* 0x000fe400000e0000 */
[----:B------:R-:W-:Y:S02]  /*4cb0*/  @!P4 R2UR UR14, R8 ;  /* 0x00000000080ec2ca */ /* 0x000fe400000e0000 */
[----:B------:R-:W-:Y:S05]  /*4cc0*/  @!P4 IADD3 R8, P0, PT, R30, 0x580, RZ ;  /* 0x000005801e08c810 */ /* 0x000fea0007f1e0ff */
[----:B------:R-:W-:Y:S06]  /*4cd0*/  @!P4 IMAD.X R2, RZ, RZ, R31, P0 ;  /* 0x000000ffff02c224 */ /* 0x000fec00000e061f */
[----:B------:R1:W-:Y:S01]  /*4ce0*/  @!UP1 UTMALDG.3D [UR32], [UR14], desc[UR10] ;  /* 0x00000a200e0095b4 */ /* 0x0003e20008011000 */
[----:B------:R1:W-:Y:S01]  /*4cf0*/  @!P4 SYNCS.ARRIVE.TRANS64.RED.A0TR RZ, [UR7+0x80], R0 ;  /* 0x00008000ffffc9a7 */ /* 0x0003e20008300407 */
[----:B------:R-:W-:Y:S01]  /*4d00*/  SYNCS.ARRIVE.TRANS64.RED.A1T0 RZ, [UR8], RZ ;  /* 0x000000ffffff79a7 */ /* 0x000fe20008100408 */
[----:B------:R-:W2:Y:S02]  /*4d10*/  SYNCS.PHASECHK.TRANS64.TRYWAIT P2, [UR7+0xa8], R14 ;  /* 0x0000a80eff0075a7 */ /* 0x000ea40008041107 */
[----:B-12---:R-:W-:Y:S05]  /*4d20*/  @!P2 BRA `(.L_x_97) ;  /* 0x000000540014a947 */ /* 0x006fea0003800000 */
.L_x_197:
[----:B------:R-:W-:Y:S01]  /*4d30*/  @!P4 R2UR UR8, R2 ;  /* 0x000000000208c2ca */ /* 0x000fe200000e0000 */
[----:B------:R-:W-:Y:S01]  /*4d40*/  VOTEU.ALL UP1, P4 ;  /* 0x0000000000ff7886 */ /* 0x000fe20002020000 */
[----:B------:R-:W-:Y:S01]  /*4d50*/  @!P4 R2UR UR9, R8 ;  /* 0x000000000809c2ca */ /* 0x000fe200000e0000 */
[----:B-1----:R-:W-:Y:S01]  /*4d60*/  @!P4 IMAD.MOV.U32 R0, RZ, RZ, 0x2000 ;  /* 0x00002000ff00c424 */ /* 0x002fe200078e00ff */
[----:B------:R-:W-:Y:S01]  /*4d70*/  UMOV UR10, 0x0 ;  /* 0x00000000000a7882 */ /* 0x000fe20000000000 */
[----:B------:R-:W-:Y:S01]  /*4d80*/  UMOV UR11, 0x10000000 ;  /* 0x10000000000b7882 */ /* 0x000fe20000000000 */
[----:B------:R-:W-:Y:S02]  /*4d90*/  @!UP1 UIADD3 UR26, UPT, UPT, UR34, 0x20, URZ ;  /* 0x00000020221a9890 */ /* 0x000fe4000fffe0ff */
[----:B------:R-:W-:Y:S01]  /*4da0*/  @!UP1 UIADD3 UR24, UPT, UPT, UR7, 0x2200, URZ ;  /* 0x0000220007189890 */ /* 0x000fe2000fffe0ff */
[----:B------:R-:W-:Y:S01]  /*4db0*/  VOTEU.ALL UP1, P4 ;  /* 0x0000000000ff7886 */ /* 0x000fe20002020000 */
[----:B------:R-:W-:Y:S01]  /*4dc0*/  UMOV UR27, UR35 ;  /* 0x00000023001b7c82 */ /* 0x000fe20008000000 */
[----:B------:R-:W-:Y:S02]  /*4dd0*/  UMOV UR28, UR36 ;  /* 0x00000024001c7c82 */ /* 0x000fe40008000000 */
        /* <DEDUP_REMOVED lines=12> */
.L_x_199:
[----:B------:R-:W2:Y:S01]  /*4ea0*/  LDC.64 R12, c[0x0][0xb18] ;  /* 0x0002c600ff0c7b82 */ /* 0x000ea20000000a00 */
[----:B------:R-:W-:Y:S01]  /*4eb0*/  @!P4 R2UR UR8, R2 ;  /* 0x000000000208c2ca */ /* 0x000fe200000e0000 */
[----:B------:R-:W-:Y:S01]  /*4ec0*/  VOTEU.ALL UP1, P4 ;  /* 0x0000000000ff7886 */ /* 0x000fe20002020000 */
[----:B------:R-:W-:Y:S01]  /*4ed0*/  @!P4 R2UR UR9, R8 ;  /* 0x000000000809c2ca */ /* 0x000fe200000e0000 */
[----:B-1----:R-:W-:Y:S01]  /*4ee0*/  @!P4 IMAD.MOV.U32 R0, RZ, RZ, 0x2000 ;  /* 0x00002000ff00c424 */ /* 0x002fe200078e00ff */
[----:B------:R-:W-:Y:S03]  /*4ef0*/  UMOV UR10, 0x0 ;  /* 0x00000000000a7882 */ /* 0x000fe60000000000 */
[----:B------:R-:W1:Y:S01]  /*4f00*/  @!P1 LDC R2, c[0x0][0xb0c] ;  /* 0x0002c300ff029b82 */ /* 0x000e620000000800 */
[----:B------:R-:W-:Y:S01]  /*4f10*/  @!UP1 UIADD3 UR18, UPT, UPT, UR34, 0x40, URZ ;  /* 0x0000004022129890 */ /* 0x000fe2000fffe0ff */
[----:B------:R-:W-:Y:S01]  /*4f20*/  @P3 SHF.R.U32.HI R26, RZ, 0x10, R21 ;  /* 0x00000010ff1a3819 */ /* 0x000fe20000011615 */
[----:B------:R-:W-:Y:S01]  /*4f30*/  @!UP1 UIADD3 UR16, UPT, UPT, UR7, 0x4200, URZ ;  /* 0x0000420007109890 */ /* 0x000fe2000fffe0ff */
[----:B------:R-:W-:Y:S01]  /*4f40*/  VIADD R28, R28, 0x1 ;  /* 0x000000011c1c7836 */ /* 0x000fe20000000000 */
[----:B------:R-:W-:Y:S01]  /*4f50*/  VOTEU.ALL UP1, P4 ;  /* 0x0000000000ff7886 */ /* 0x000fe20002020000 */
[----:B------:R-:W-:Y:S01]  /*4f60*/  UMOV UR11, 0x10000000 ;  /* 0x10000000000b7882 */ /* 0x000fe20000000000 */
[----:B------:R-:W-:Y:S01]  /*4f70*/  UMOV UR19, UR35 ;  /* 0x0000002300137c82 */ /* 0x000fe20008000000 */
[----:B------:R-:W-:Y:S01]  /*4f80*/  IMAD.U32 R9, RZ, RZ, UR8 ;  /* 0x00000008ff097e24 */ /* 0x000fe2000f8e00ff */
[----:B------:R-:W-:Y:S01]  /*4f90*/  UMOV UR20, UR36 ;  /* 0x0000002400147c82 */ /* 0x000fe20008000000 */
[----:B------:R-:W-:Y:S01]  /*4fa0*/  IMAD.U32 R8, RZ, RZ, UR9 ;  /* 0x00000009ff087e24 */ /* 0x000fe2000f8e00ff */
[----:B------:R-:W-:Y:S02]  /*4fb0*/  UPRMT UR8, UR37, 0x654, UR17 ;  /* 0x0000065425087896 */ /* 0x000fe40008000011 */
[----:B------:R-:W-:Y:S02]  /*4fc0*/  @!P4 R2UR UR15, R9 ;  /* 0x00000000090fc2ca */ /* 0x000fe400000e0000 */
[----:B------:R-:W-:Y:S02]  /*4fd0*/  @!P4 R2UR UR14, R8 ;  /* 0x00000000080ec2ca */ /* 0x000fe400000e0000 */
[----:B------:R-:W4:Y:S11]  /*4fe0*/  LDC.64 R8, c[0x0][0xb10] ;  /* 0x0002c400ff087b82 */ /* 0x000f360000000a00 */
[----:B------:R1:W-:Y:S01]  /*4ff0*/  @!UP1 UTMALDG.3D [UR16], [UR14], desc[UR10] ;  /* 0x00000a100e0095b4 */ /* 0x0003e20008011000 */
[----:B------:R5:W-:Y:S01]  /*5000*/  @!P4 SYNCS.ARRIVE.TRANS64.RED.A0TR RZ, [UR7+0x90], R0 ;  /* 0x00009000ffffc9a7 */ /* 0x000be20008300407 */
[C---:B----4-:R-:W-:Y:S01]  /*5010*/  @!P1 IMAD.HI.U32 R8, R11.reuse, R8, RZ ;  /* 0x000000080b089227 */ /* 0x050fe200078e00ff */
[----:B--2---:R-:W-:Y:S02]  /*5020*/  @!P1 ISETP.NE.AND P0, PT, R12, 0x1, PT ;  /* 0x000000010c00980c */ /* 0x004fe40003f05270 */
[----:B-1----:R-:W-:Y:S01]  /*5030*/  @!P1 ISETP.NE.AND P2, PT, R2, 0x1, PT ;  /* 0x000000010200980c */ /* 0x002fe20003f45270 */
[----:B------:R-:W-:Y:S01]  /*5040*/  SYNCS.ARRIVE.TRANS64.RED.A1T0 RZ, [UR8], RZ ;  /* 0x000000ffffff79a7 */ /* 0x000fe20008100408 */
[C---:B------:R-:W-:Y:S01]  /*5050*/  @!P1 IMAD.HI.U32 R13, R10.reuse, R13, RZ ;  /* 0x0000000d0a0d9227 */ /* 0x040fe200078e00ff */
[----:B------:R-:W-:Y:S04]  /*5060*/  @!P1 SHF.R.U32.HI R8, RZ, R9, R8 ;  /* 0x00000009ff089219 */ /* 0x000fe80000011608 */
[----:B------:R-:W-:Y:S01]  /*5070*/  @!P1 SEL R8, R11, R8, !P2 ;  /* 0x000000080b089207 */ /* 0x000fe20005000000 */
[----:B------:R-:W1:Y:S01]  /*5080*/  SYNCS.PHASECHK.TRANS64.TRYWAIT P5, [UR7+0xb8], R14 ;  /* 0x0000b80eff0075a7 */ /* 0x000e6200080a1107 */
[----:B-----5:R-:W2:Y:S02]  /*5090*/  @!P1 LDC R0, c[0x0][0xb20] ;  /* 0x0002c800ff009b82 */ /* 0x020ea40000000800 */
[----:B--2---:R-:W-:Y:S04]  /*50a0*/  @!P1 SHF.R.U32.HI R0, RZ, R0, R13 ;  /* 0x00000000ff009219 */ /* 0x004fe8000001160d */
[----:B------:R-:W-:Y:S05]  /*50b0*/  @!P1 SEL R9, R10, R0, !P0 ;  /* 0x000000000a099207 */ /* 0x000fea0004000000 */
[----:B------:R-:W-:Y:S02]  /*50c0*/  @!P1 IMAD.IADD R0, R9, 0x1, -R8 ;  /* 0x0000000109009824 */ /* 0x000fe400078e0a08 */
[----:B------:R-:W-:Y:S02]  /*50d0*/  @!P1 IMAD.IADD R8, R8, 0x1, -R9 ;  /* 0x0000000108089824 */ /* 0x000fe400078e0a09 */
[----:B------:R-:W-:Y:S02]  /*50e0*/  @!P1 IMAD R11, R0, R2, R11 ;  /* 0x00000002000b9224 */ /* 0x000fe400078e020b */
[----:B------:R-:W-:Y:S01]  /*50f0*/  @!P1 IMAD R10, R8, R12, R10 ;  /* 0x0000000c080a9224 */ /* 0x000fe200078e020a */
[----:B-1----:R-:W-:Y:S06]  /*5100*/  @!P5 BRA `(.L_x_99) ;  /* 0x00000050004cd947 */ /* 0x002fec0003800000 */
.L_x_201:
[----:B------:R-:W-:Y:S01]  /*5110*/  @!P4 IADD3 R2, P0, PT, R30, 0x580, RZ ;  /* 0x000005801e02c810 */ /* 0x000fe20007f1e0ff */
[----:B------:R-:W-:Y:S01]  /*5120*/  VOTEU.ALL UP1, P4 ;  /* 0x0000000000ff7886 */ /* 0x000fe20002020000 */
[----:B------:R-:W-:Y:S01]  /*5130*/  UMOV UR18, 0x0 ;  /* 0x0000000000127882 */ /* 0x000fe20000000000 */
[----:B------:R-:W-:Y:S01]  /*5140*/  UMOV UR19, 0x10000000 ;  /* 0x1000000000137882 */ /* 0x000fe20000000000 */
[----:B------:R-:W-:Y:S01]  /*5150*/  @!P4 R2UR UR9, R2 ;  /* 0x000000000209c2ca */ /* 0x000fe200000e0000 */
[----:B-1----:R-:W-:Y:S01]  /*5160*/  @!P4 IMAD.X R0, RZ, RZ, R31, P0 ;  /* 0x000000ffff00c224 */ /* 0x002fe200000e061f */
[----:B------:R-:W-:Y:S01]  /*5170*/  @!UP1 UIADD3 UR10, UPT, UPT, UR34, 0x60, URZ ;  /* 0x00000060220a9890 */ /* 0x000fe2000fffe0ff */
[----:B------:R-:W-:Y:S01]  /*5180*/  ISETP.NE.AND P0, PT, R28, 0x2, PT ;  /* 0x000000021c00780c */ /* 0x000fe20003f05270 */
[----:B------:R-:W-:Y:S01]  /*5190*/  UMOV UR11, UR35 ;  /* 0x00000023000b7c82 */ /* 0x000fe20008000000 */
[----:B------:R-:W-:Y:S01]  /*51a0*/  UMOV UR12, UR36 ;  /* 0x00000024000c7c82 */ /* 0x000fe20008000000 */
[----:B------:R-:W-:Y:S01]  /*51b0*/  @!P4 R2UR UR8, R0 ;  /* 0x000000000008c2ca */ /* 0x000fe200000e0000 */
[----:B------:R-:W-:Y:S01]  /*51c0*/  IMAD.IADD R15, R10, 0x1, R94 ;  /* 0x000000010a0f7824 */ /* 0x000fe200078e025e */
[----:B------:R-:W-:Y:S01]  /*51d0*/  @P3 R2UR UR36, R26 ;  /* 0x000000001a2432ca */ /* 0x000fe200000e0000 */
[----:B------:R-:W-:Y:S01]  /*51e0*/  IMAD.IADD R14, R11, 0x1, R95 ;  /* 0x000000010b0e7824 */ /* 0x000fe200078e025f */
[----:B------:R-:W-:Y:S02]  /*51f0*/  SEL R0, RZ, 0x1, P0 ;  /* 0x00000001ff007807 */ /* 0x000fe40000000000 */
[----:B------:R-:W-:Y:S01]  /*5200*/  LOP3.LUT R29, R29, 0x1, RZ, 0x3c, !PT ;  /* 0x000000011d1d7812 */ /* 0x000fe200078e3cff */
[----:B------:R-:W-:Y:S01]  /*5210*/  IMAD.U32 R8, RZ, RZ, UR9 ;  /* 0x00000009ff087e24 */ /* 0x000fe2000f8e00ff */
[----:B------:R-:W-:Y:S01]  /*5220*/  @!UP1 UIADD3 UR9, UPT, UPT, UR7, 0x98, URZ ;  /* 0x0000009807099890 */ /* 0x000fe2000fffe0ff */
[----:B------:R-:W-:Y:S02]  /*5230*/  LOP3.LUT R27, R27, R0, RZ, 0x3c, !PT ;  /* 0x000000001b1b7212 */ /* 0x000fe400078e3cff */
[----:B------:R-:W-:Y:S02]  /*5240*/  SEL R28, R28, RZ, P0 ;  /* 0x000000ff1c1c7207 */ /* 0x000fe40000000000 */
[----:B------:R-:W-:Y:S01]  /*5250*/  IMAD.U32 R9, RZ, RZ, UR8 ;  /* 0x00000008ff097e24 */ /* 0x000fe2000f8e00ff */
[----:B------:R-:W-:Y:S01]  /*5260*/  @!P4 R2UR UR14, R8 ;  /* 0x00000000080ec2ca */ /* 0x000fe200000e0000 */
[----:B------:R-:W-:Y:S01]  /*5270*/  @!UP1 UIADD3 UR8, UPT, UPT, UR7, 0x6200, URZ ;  /* 0x0000620007089890 */ /* 0x000fe2000fffe0ff */
[----:B------:R-:W-:Y:S02]  /*5280*/  VOTEU.ALL UP1, P4 ;  /* 0x0000000000ff7886 */ /* 0x000fe40002020000 */
[----:B------:R-:W-:Y:S11]  /*5290*/  @!P4 R2UR UR15, R9 ;  /* 0x00000000090fc2ca */ /* 0x000ff600000e0000 */
[----:B------:R-:W-:Y:S02]  /*52a0*/  @!UPT UIADD3 URZ, UPT, UPT, URZ, URZ, URZ ;  /* 0x000000fffffff290 */ /* 0x000fe4000fffe0ff */
[----:B------:R2:W-:Y:S01]  /*52b0*/  @!UP1 UTMALDG.3D [UR8], [UR14], desc[UR18] ;  /* 0x000012080e0095b4 */ /* 0x0005e20008011000 */
[----:B------:R2:W-:Y:S01]  /*52c0*/  @!P4 SYNCS.ARRIVE.TRANS64.RED.A0TR RZ, [UR7+0x98], R25 ;  /* 0x00009819ffffc9a7 */ /* 0x0005e20008300407 */
[----:B------:R-:W-:Y:S01]  /*52d0*/  UPLOP3.LUT UP1, UPT, UPT, UPT, UPT, 0x80, 0x8 ;  /* 0x000000000008789c */ /* 0x000fe20003f2f070 */
[----:B------:R-:W-:Y:S01]  /*52e0*/  SYNCS.ARRIVE.TRANS64.RED.A1T0 RZ, [UR13], RZ ;  /* 0x000000ffffff79a7 */ /* 0x000fe2000810040d */
[----:B------:R-:W-:Y:S09]  /*52f0*/  @P3 BRA `(.L_x_100) ;  /* 0xfffffff000a03947 */ /* 0x000ff2000383ffff */
[----:B------:R-:W-:-:S04]  /*5300*/  SHF.L.U32 R2, R29, 0x1f, RZ ;  /* 0x0000001f1d027819 */ /* 0x000fc800000006ff */
[----:B------:R-:W1:Y:S02]  /*5310*/  SYNCS.PHASECHK.TRANS64.TRYWAIT P0, [UR7+0xa0], R2 ;  /* 0x0000a002ff0075a7 */ /* 0x000e640008001107 */
[----:B-1----:R-:W-:Y:S05]  /*5320*/  @!P0 BRA `(.L_x_101) ;  /* 0x0000004c00dc8947 */ /* 0x002fea0003800000 */
.L_x_203:
[----:B------:R-:W4:Y:S02]  /*5330*/  SYNCS.PHASECHK.TRANS64.TRYWAIT P0, [UR7+0xa8], R2 ;  /* 0x0000a802ff0075a7 */ /* 0x000f240008001107 */
[----:B----4-:R-:W-:Y:S05]  /*5340*/  @!P0 BRA `(.L_x_102) ;  /* 0x0000004c00ec8947 */ /* 0x010fea0003800000 */
.L_x_205:
[----:B------:R-:W4:Y:S02]  /*5350*/  SYNCS.PHASECHK.TRANS64.TRYWAIT P0, [UR7+0xb0], R2 ;  /* 0x0000b002ff0075a7 */ /* 0x000f240008001107 */
[----:B----4-:R-:W-:Y:S05]  /*5360*/  @!P0 BRA `(.L_x_103) ;  /* 0x0000004c00fc8947 */ /* 0x010fea0003800000 */
.L_x_207:
[----:B-1----:R-:W-:-:S07]  /*5370*/  MOV R0, UR7 ;  /* 0x0000000700007c02 */ /* 0x002fce0008000f00 */
.L_x_104:
[----:B-1----:R-:W-:-:S04]  /*5380*/  SHF.L.U32 R2, R29, 0x1f, RZ ;  /* 0x0000001f1d027819 */ /* 0x002fc800000006ff */
[----:B------:R1:W4:Y:S03]  /*5390*/  SYNCS.PHASECHK.TRANS64.TRYWAIT P0, [R0+URZ+0xb8], R2 ;  /* 0x0000b802000075a7 */ /* 0x00032600080011ff */
[----:B----4-:R-:W-:Y:S05]  /*53a0*/  @!P0 NANOSLEEP.SYNCS 0x989680 ;  /* 0x009896800000895d */ /* 0x010fea0003900000 */
[----:B------:R-:W4:Y:S02]  /*53b0*/  @!P0 SYNCS.PHASECHK.TRANS64 P0, [R0+URZ+0xb8], R2 ;  /* 0x0000b802000085a7 */ /* 0x000f2400080010ff */
[----:B--2-4-:R-:W-:Y:S05]  /*53c0*/  @P0 EXIT ;  /* 0x000000000000094d */ /* 0x014fea0003800000 */
[----:B------:R-:W-:Y:S05]  /*53d0*/  BRA `(.L_x_104) ;  /* 0xfffffffc00e87947 */ /* 0x000fea000383ffff */
.L_x_89:
[----:B------:R-:W-:-:S06]  /*53e0*/  UISETP.GE.AND UP1, UPT, UR10, 0x4, UPT ;  /* 0x000000040a00788c */ /* 0x000fcc000bf26270 */
[----:B------:R-:W-:-:S13]  /*53f0*/  PLOP3.LUT P0, PT, PT, PT, UP1, 0x80, 0x8 ;  /* 0x000000000008781c */ /* 0x000fda0003f0f018 */
[----:B------:R-:W-:Y:S05]  /*5400*/  @!P0 EXIT ;  /* 0x000000000000894d */ /* 0x000fea0003800000 */
[----:B------:R-:W-:Y:S01]  /*5410*/  BAR.SYNC.DEFER_BLOCKING 0x6, 0xa0 ;  /* 0x0182800000007b1d */ /* 0x000fe20000010000 */
[C---:B------:R-:W-:Y:S01]  /*5420*/  IMAD.SHL.U32 R2, R109.reuse, 0x20, RZ ;  /* 0x000000206d027824 */ /* 0x040fe200078e00ff */
[C---:B------:R-:W-:Y:S01]  /*5430*/  SHF.L.U32 R46, R109.reuse, 0x10, RZ ;  /* 0x000000106d2e7819 */ /* 0x040fe200000006ff */
[C---:B------:R-:W-:Y:S01]  /*5440*/  IMAD.SHL.U32 R108, R109.reuse, 0x4, RZ ;  /* 0x000000046d6c7824 */ /* 0x040fe200078e00ff */
[C---:B------:R-:W-:Y:S01]  /*5450*/  LOP3.LUT R110, R109.reuse, 0x60, RZ, 0xc0, !PT ;  /* 0x000000606d6e7812 */ /* 0x040fe200078ec0ff */
[----:B------:R-:W-:Y:S01]  /*5460*/  HFMA2 R105, -RZ, RZ, 0, 5.9604644775390625e-08 ;  /* 0x00000001ff697431 */ /* 0x000fe200000001ff */
[----:B------:R-:W-:Y:S02]  /*5470*/  UMOV UR46, 0x400 ;  /* 0x00000400002e7882 */ /* 0x000fe40000000000 */
[----:B------:R-:W1:Y:S01]  /*5480*/  LDC R99, c[0x0][0x370] ;  /* 0x0000dc00ff637b82 */ /* 0x000e620000000800 */
[----:B------:R-:W-:Y:S01]  /*5490*/  ULEA UR46, UR37, UR46, 0x18 ;  /* 0x0000002e252e7291 */ /* 0x000fe2000f8ec0ff */
[----:B------:R-:W-:Y:S01]  /*54a0*/  LOP3.LUT R3, R2, 0xc0, RZ, 0xc0, !PT ;  /* 0x000000c002037812 */ /* 0x000fe200078ec0ff */
[----:B------:R-:W-:Y:S01]  /*54b0*/  HFMA2 R103, -RZ, RZ, 0, 0 ;  /* 0x00000000ff677431 */ /* 0x000fe200000001ff */
[----:B------:R-:W-:Y:S01]  /*54c0*/  LOP3.LUT R107, R109, 0x2, RZ, 0xc0, !PT ;  /* 0x000000026d6b7812 */ /* 0x000fe200078ec0ff */
[----:B------:R-:W-:Y:S01]  /*54d0*/  UIADD3 UR4, UPT, UPT, UR46, 0x200, URZ ;  /* 0x000002002e047890 */ /* 0x000fe2000fffe0ff */
[----:B------:R-:W-:Y:S01]  /*54e0*/  LOP3.LUT R108, R3, 0x18, R108, 0xf8, !PT ;  /* 0x00000018036c7812 */ /* 0x000fe200078ef86c */
[----:B------:R-:W-:Y:S01]  /*54f0*/  IMAD.MOV.U32 R45, RZ, RZ, RZ ;  /* 0x000000ffff2d7224 */ /* 0x000fe200078e00ff */
[----:B------:R-:W2:Y:S01]  /*5500*/  LDC R42, c[0x0][0xb0c] ;  /* 0x0002c300ff2a7b82 */ /* 0x000ea20000000800 */
[----:B------:R-:W-:Y:S01]  /*5510*/  LOP3.LUT R46, R46, 0x600000, RZ, 0xc0, !PT ;  /* 0x006000002e2e7812 */ /* 0x000fe200078ec0ff */
[----:B------:R-:W-:Y:S01]  /*5520*/  IMAD.MOV.U32 R113, RZ, RZ, RZ ;  /* 0x000000ffff717224 */ /* 0x000fe200078e00ff */
[----:B------:R-:W-:Y:S01]  /*5530*/  LOP3.LUT R108, R108, 0xf20, R2, 0xf8, !PT ;  /* 0x00000f206c6c7812 */ /* 0x000fe200078ef802 */
[----:B------:R-:W-:Y:S01]  /*5540*/  IMAD.U32 R101, RZ, RZ, UR4 ;  /* 0x00000004ff657e24 */ /* 0x000fe2000f8e00ff */
[----:B------:R-:W-:Y:S01]  /*5550*/  LOP3.LUT R109, R109, 0x4, RZ, 0xc0, !PT ;  /* 0x000000046d6d7812 */ /* 0x000fe200078ec0ff */
[----:B------:R-:W3:Y:S01]  /*5560*/  LDCU.64 UR50, c[0x0][0x348] ;  /* 0x00006900ff3277ac */ /* 0x000ee20008000a00 */
[----:B------:R-:W-:Y:S01]  /*5570*/  MOV R104, RZ ;  /* 0x000000ff00687202 */ /* 0x000fe20000000f00 */
[----:B------:R-:W4:Y:S01]  /*5580*/  LDC R97, c[0x0][0xb20] ;  /* 0x0002c800ff617b82 */ /* 0x000f220000000800 */
[----:B------:R-:W3:Y:S01]  /*5590*/  LDS R0, [UR46+0x180] ;  /* 0x0001802eff007984 */ /* 0x000ee20008000800 */
[----:B------:R-:W-:Y:S01]  /*55a0*/  IMAD R108, R108, 0x2, R101 ;  /* 0x000000026c6c7824 */ /* 0x000fe200078e0265 */
[----:B------:R-:W1:Y:S03]  /*55b0*/  LDCU.64 UR38, c[0x0][0x888] ;  /* 0x00011100ff2677ac */ /* 0x000e660008000a00 */
[--C-:B------:R-:W-:Y:S01]  /*55c0*/  IMAD R107, R107, -0x10, R108.reuse ;  /* 0xfffffff06b6b7824 */ /* 0x100fe200078e026c */
[----:B------:R-:W-:Y:S01]  /*55d0*/  UMOV UR47, URZ ;  /* 0x000000ff002f7c82 */ /* 0x000fe20008000000 */
[----:B------:R-:W1:Y:S01]  /*55e0*/  LDC R41, c[0x0][0xb30] ;  /* 0x0002cc00ff297b82 */ /* 0x000e620000000800 */
[----:B------:R-:W-:Y:S01]  /*55f0*/  IMAD R106, R109, -0x10, R108 ;  /* 0xfffffff06d6a7824 */ /* 0x000fe200078e026c */
[----:B------:R-:W-:-:S06]  /*5600*/  UMOV UR49, URZ ;  /* 0x000000ff00317c82 */ /* 0x000fcc0008000000 */
[----:B------:R-:W1:Y:S08]  /*5610*/  LDC.64 R92, c[0x0][0xb10] ;  /* 0x0002c400ff5c7b82 */ /* 0x000e700000000a00 */
[----:B------:R-:W1:Y:S08]  /*5620*/  LDC.64 R38, c[0x0][0xb18] ;  /* 0x0002c600ff267b82 */ /* 0x000e700000000a00 */
[----:B------:R-:W1:Y:S08]  /*5630*/  LDC.64 R88, c[0x0][0x888] ;  /* 0x00022200ff587b82 */ /* 0x000e700000000a00 */
[----:B------:R-:W1:Y:S01]  /*5640*/  LDC.64 R36, c[0x0][0xb28] ;  /* 0x0002ca00ff247b82 */ /* 0x000e620000000a00 */
[----:B---3--:R-:W-:-:S07]  /*5650*/  IMAD.IADD R46, R0, 0x1, R46 ;  /* 0x00000001002e7824 */ /* 0x008fce00078e022e */
[----:B------:R-:W3:Y:S08]  /*5660*/  LDC.64 R90, c[0x0][0x890] ;  /* 0x00022400ff5a7b82 */ /* 0x000ef00000000a00 */
[----:B------:R-:W1:Y:S08]  /*5670*/  LDC.64 R86, c[0x0][0x8b0] ;  /* 0x00022c00ff567b82 */ /* 0x000e700000000a00 */
[----:B------:R-:W1:Y:S08]  /*5680*/  LDC.64 R84, c[0x0][0x8a8] ;  /* 0x00022a00ff547b82 */ /* 0x000e700000000a00 */
[----:B--2-4-:R-:W1:Y:S02]  /*5690*/  LDC R98, c[0x0][0x374] ;  /* 0x0000dd00ff627b82 */ /* 0x014e640000000800 */
.L_x_149:
[----:B------:R-:W-:Y:S02]  /*56a0*/  LEA R0, R113, UR46, 0x3 ;  /* 0x0000002e71007c11 */ /* 0x000fe4000f8e18ff */
[----:B------:R-:W-:Y:S02]  /*56b0*/  SHF.L.U32 R2, R103, 0x1f, RZ ;  /* 0x0000001f67027819 */ /* 0x000fe400000006ff */
[----:B-1----:R-:W-:Y:S02]  /*56c0*/  LEA R16, R113, UR46, 0x4 ;  /* 0x0000002e71107c11 */ /* 0x002fe4000f8e20ff */
[----:B------:R-:W2:Y:S02]  /*56d0*/  SYNCS.PHASECHK.TRANS64.TRYWAIT P0, [R0+URZ+0xd0], R2 ;  /* 0x0000d002000075a7 */ /* 0x000ea400080011ff */
[----:B--2-4-:R-:W-:Y:S05]  /*56e0*/  @!P0 BRA `(.L_x_105) ;  /* 0x0000004c00348947 */ /* 0x014fea0003800000 */
.L_x_208:
[----:B------:R-:W4:Y:S01]  /*56f0*/  LDC.64 R10, c[0x0][0xb10] ;  /* 0x0002c400ff0a7b82 */ /* 0x000f220000000a00 */
[----:B------:R-:W3:Y:S01]  /*5700*/  LDS.128 R16, [R16+0x160] ;  /* 0x0001600010107984 */ /* 0x000ee20000000c00 */
[----:B-1----:R-:W-:Y:S01]  /*5710*/  ISETP.NE.AND P1, PT, R41, 0x1, PT ;  /* 0x000000012900780c */ /* 0x002fe20003f25270 */
[----:B--2---:R-:W-:Y:S01]  /*5720*/  VIADD R0, R0, 0xe0 ;  /* 0x000000e000007836 */ /* 0x004fe20000000000 */
[----:B------:R-:W-:Y:S04]  /*5730*/  ISETP.GE.AND P0, PT, R40, 0x1, PT ;  /* 0x000000012800780c */ /* 0x000fe80003f06270 */
[----:B------:R-:W1:Y:S01]  /*5740*/  LDC.64 R8, c[0x0][0xb18] ;  /* 0x0002c600ff087b82 */ /* 0x000e620000000a00 */
[----:B------:R-:W-:Y:S01]  /*5750*/  PRMT R0, RZ, 0x654, R0 ;  /* 0x00000654ff007816 */ /* 0x000fe20000000000 */
[----:B------:R-:W-:Y:S01]  /*5760*/  @!PT LDS RZ, [RZ] ;  /* 0x00000000fffff984 */ /* 0x000fe20000000800 */
[----:B------:R-:W-:Y:S01]  /*5770*/  @!PT LDS RZ, [RZ] ;  /* 0x00000000fffff984 */ /* 0x000fe20000000800 */
[----:B------:R-:W-:Y:S01]  /*5780*/  @!PT LDS RZ, [RZ] ;  /* 0x00000000fffff984 */ /* 0x000fe20000000800 */
[----:B------:R-:W-:Y:S01]  /*5790*/  @!PT LDS RZ, [RZ] ;  /* 0x00000000fffff984 */ /* 0x000fe20000000800 */
[----:B------:R2:W-:Y:S06]  /*57a0*/  MEMBAR.ALL.CTA ;  /* 0x0000000000007992 */ /* 0x0005ec0000008000 */
[----:B--2---:R-:W2:Y:S01]  /*57b0*/  FENCE.VIEW.ASYNC.S ;  /* 0x00000000000073c6 */ /* 0x004ea20000000000 */
[----:B------:R-:W1:Y:S08]  /*57c0*/  @!P1 LDC R12, c[0x0][0xb20] ;  /* 0x0002c800ff0c9b82 */ /* 0x000e700000000800 */
[----:B------:R-:W1:Y:S01]  /*57d0*/  @!P1 LDC R7, c[0x0][0xb0c] ;  /* 0x0002c300ff079b82 */ /* 0x000e620000000800 */
[----:B--2---:R2:W-:Y:S01]  /*57e0*/  SYNCS.ARRIVE.TRANS64.RED.A1T0 RZ, [R0+URZ], RZ ;  /* 0x000000ff00ff79a7 */ /* 0x0045e200081004ff */
[----:B---3--:R-:W-:Y:S04]  /*57f0*/  LOP3.LUT P4, RZ, R18, 0x1, RZ, 0xc0, !PT ;  /* 0x0000000112ff7812 */ /* 0x008fe8000788c0ff */
[----:B------:R-:W-:Y:S09]  /*5800*/  P2R R111, PR, RZ, 0x10 ;  /* 0x00000010ff6f7803 */ /* 0x000ff20000000000 */
[----:B------:R-:W-:Y:S02]  /*5810*/  @P4 MOV R44, R16 ;  /* 0x00000010002c4202 */ /* 0x000fe40000000f00 */
[----:B------:R-:W-:Y:S01]  /*5820*/  @P4 LOP3.LUT R43, R17, 0xffff, RZ, 0xc0, !PT ;  /* 0x0000ffff112b4812 */ /* 0x000fe200078ec0ff */
[----:B--2-4-:R-:W-:Y:S06]  /*5830*/  @!P0 BRA `(.L_x_106) ;  /* 0x0000000000a48947 */ /* 0x014fec0003800000 */
[----:B------:R-:W-:Y:S01]  /*5840*/  IMAD.HI.U32 R0, R98, R39, RZ ;  /* 0x0000002762007227 */ /* 0x000fe200078e00ff */
[----:B------:R-:W-:Y:S02]  /*5850*/  ISETP.NE.AND P0, PT, R38, 0x1, PT ;  /* 0x000000012600780c */ /* 0x000fe40003f05270 */
[----:B------:R-:W-:Y:S01]  /*5860*/  ISETP.NE.AND P2, PT, R40, 0x1, PT ;  /* 0x000000012800780c */ /* 0x000fe20003f45270 */
[----:B------:R-:W-:Y:S01]  /*5870*/  IMAD.HI.U32 R4, R99, R92, RZ ;  /* 0x0000005c63047227 */ /* 0x000fe200078e00ff */
[----:B------:R-:W-:Y:S02]  /*5880*/  SHF.R.U32.HI R0, RZ, R97, R0 ;  /* 0x00000061ff007219 */ /* 0x000fe40000011600 */
[----:B------:R-:W-:Y:S01]  /*5890*/  ISETP.NE.AND P3, PT, R42, 0x1, PT ;  /* 0x000000012a00780c */ /* 0x000fe20003f65270 */
[----:B------:R-:W-:Y:S01]  /*58a0*/  IMAD.HI.U32 R6, R43, R39, RZ ;  /* 0x000000272b067227 */ /* 0x000fe200078e00ff */
[-C--:B------:R-:W-:Y:S02]  /*58b0*/  SHF.R.U32.HI R4, RZ, R93.reuse, R4 ;  /* 0x0000005dff047219 */ /* 0x080fe40000011604 */
[----:B------:R-:W-:Y:S01]  /*58c0*/  SEL R0, R98, R0, !P0 ;  /* 0x0000000062007207 */ /* 0x000fe20004000000 */
[----:B------:R-:W-:Y:S01]  /*58d0*/  IMAD.HI.U32 R5, R44, R92, RZ ;  /* 0x0000005c2c057227 */ /* 0x000fe200078e00ff */
[----:B------:R-:W-:Y:S03]  /*58e0*/  SEL R4, R99, R4, !P3 ;  /* 0x0000000463047207 */ /* 0x000fe60005800000 */
[-C--:B------:R-:W-:Y:S01]  /*58f0*/  IMAD.HI.U32 R3, R0, R36.reuse, RZ ;  /* 0x0000002400037227 */ /* 0x080fe200078e00ff */
[----:B------:R-:W-:Y:S03]  /*5900*/  SHF.R.U32.HI R5, RZ, R93, R5 ;  /* 0x0000005dff057219 */ /* 0x000fe60000011605 */
[----:B------:R-:W-:Y:S01]  /*5910*/  IMAD.HI.U32 R2, R4, R36, RZ ;  /* 0x0000002404027227 */ /* 0x000fe200078e00ff */
[----:B------:R-:W-:Y:S02]  /*5920*/  @P2 SHF.R.U32.HI R0, RZ, R37, R3 ;  /* 0x00000025ff002219 */ /* 0x000fe40000011603 */
[----:B------:R-:W-:Y:S02]  /*5930*/  SHF.R.U32.HI R3, RZ, R97, R6 ;  /* 0x00000061ff037219 */ /* 0x000fe40000011606 */
[----:B------:R-:W-:Y:S01]  /*5940*/  @P2 SHF.R.U32.HI R4, RZ, R37, R2 ;  /* 0x00000025ff042219 */ /* 0x000fe20000011602 */
[----:B------:R-:W-:Y:S01]  /*5950*/  IMAD R0, R40, R0, RZ ;  /* 0x0000000028007224 */ /* 0x000fe200078e02ff */
[----:B------:R-:W-:Y:S02]  /*5960*/  SEL R3, R43, R3, !P0 ;  /* 0x000000032b037207 */ /* 0x000fe40004000000 */
[----:B------:R-:W-:Y:S01]  /*5970*/  SEL R2, R44, R5, !P3 ;  /* 0x000000052c027207 */ /* 0x000fe20005800000 */
[----:B------:R-:W-:Y:S01]  /*5980*/  IMAD R5, R40, R4, RZ ;  /* 0x0000000428057224 */ /* 0x000fe200078e02ff */
[C---:B------:R-:W-:Y:S01]  /*5990*/  ISETP.GE.AND P0, PT, R3.reuse, R0, PT ;  /* 0x000000000300720c */ /* 0x040fe20003f06270 */
[C---:B------:R-:W-:Y:S03]  /*59a0*/  IMAD.HI.U32 R0, R3.reuse, R36, RZ ;  /* 0x0000002403007227 */ /* 0x040fe600078e00ff */
[C---:B------:R-:W-:Y:S02]  /*59b0*/  ISETP.GE.OR P0, PT, R2.reuse, R5, P0 ;  /* 0x000000050200720c */ /* 0x040fe40000706670 */
[----:B------:R-:W-:Y:S04]  /*59c0*/  SHF.R.U32.HI R0, RZ, R37, R0 ;  /* 0x00000025ff007219 */ /* 0x000fe80000011600 */
[C---:B------:R-:W-:Y:S05]  /*59d0*/  SEL R6, R3.reuse, R0, !P2 ;  /* 0x0000000003067207 */ /* 0x040fea0005000000 */
        /* <DEDUP_REMOVED lines=14> */
[----:B------:R-:W-:Y:S07]  /*5ac0*/  IMAD R43, R3, R38, R43 ;  /* 0x00000026032b7224 */ /* 0x000fee00078e022b */
.L_x_106:
[----:B-1----:R-:W-:Y:S01]  /*5ad0*/  @!P1 ISETP.NE.AND P0, PT, R8, 0x1, PT ;  /* 0x000000010800980c */ /* 0x002fe20003f05270 */
[----:B------:R-:W-:Y:S01]  /*5ae0*/  @!P1 IMAD.HI.U32 R2, R43, R9, RZ ;  /* 0x000000092b029227 */ /* 0x000fe200078e00ff */
[----:B------:R-:W-:Y:S01]  /*5af0*/  R2UR UR42, R14 ;  /* 0x000000000e2a72ca */ /* 0x000fe200000e0000 */
[----:B------:R-:W-:Y:S01]  /*5b00*/  BSSY.RECONVERGENT B6, `(.L_x_107) ;  /* 0x0000031000067945 */ /* 0x000fe20003800200 */
[----:B------:R-:W-:Y:S01]  /*5b10*/  R2UR UR41, R15 ;  /* 0x000000000f2972ca */ /* 0x000fe200000e0000 */
[C---:B------:R-:W-:Y:S01]  /*5b20*/  @!P1 IMAD.HI.U32 R0, R44.reuse, R10, RZ ;  /* 0x0000000a2c009227 */ /* 0x040fe200078e00ff */
[----:B------:R-:W-:Y:S02]  /*5b30*/  @!P1 SHF.R.U32.HI R2, RZ, R12, R2 ;  /* 0x0000000cff029219 */ /* 0x000fe40000011602 */
[----:B------:R-:W-:Y:S01]  /*5b40*/  @!P1 ISETP.NE.AND P2, PT, R7, 0x1, PT ;  /* 0x000000010700980c */ /* 0x000fe20003f45270 */
[----:B------:R-:W-:Y:S01]  /*5b50*/  VIADD R113, R113, 0x1 ;  /* 0x0000000171717836 */ /* 0x000fe20000000000 */
[----:B------:R-:W-:Y:S02]  /*5b60*/  @!P1 SEL R2, R43, R2, !P0 ;  /* 0x000000022b029207 */ /* 0x000fe40004000000 */
[----:B------:R-:W-:Y:S02]  /*5b70*/  @!P1 SHF.R.U32.HI R0, RZ, R11, R0 ;  /* 0x0000000bff009219 */ /* 0x000fe40000011600 */
[----:B------:R-:W-:Y:S01]  /*5b80*/  LOP3.LUT P0, RZ, R101, 0x1b0, RZ, 0xc0, !PT ;  /* 0x000001b065ff7812 */ /* 0x000fe2000780c0ff */
[----:B------:R-:W-:Y:S01]  /*5b90*/  USHF.L.U32 UR42, UR42, 0x7, URZ ;  /* 0x000000072a2a7899 */ /* 0x000fe200080006ff */
[----:B------:R-:W-:Y:S01]  /*5ba0*/  @!P1 SEL R3, R44, R0, !P2 ;  /* 0x000000002c039207 */ /* 0x000fe20005000000 */
[----:B------:R-:W-:Y:S01]  /*5bb0*/  USHF.L.U32 UR41, UR41, 0x7, URZ ;  /* 0x0000000729297899 */ /* 0x000fe200080006ff */
[----:B------:R-:W-:Y:S03]  /*5bc0*/  @P4 SHF.R.U32.HI R102, RZ, 0x10, R17 ;  /* 0x00000010ff664819 */ /* 0x000fe60000011611 */
[----:B------:R-:W-:Y:S02]  /*5bd0*/  @!P1 IMAD.IADD R0, R2, 0x1, -R3 ;  /* 0x0000000102009824 */ /* 0x000fe400078e0a03 */
[----:B------:R-:W-:Y:S02]  /*5be0*/  @!P1 IMAD.IADD R2, R3, 0x1, -R2 ;  /* 0x0000000103029824 */ /* 0x000fe400078e0a02 */
[----:B------:R-:W-:Y:S02]  /*5bf0*/  @!P1 IMAD R44, R0, R7, R44 ;  /* 0x00000007002c9224 */ /* 0x000fe400078e022c */
[----:B------:R-:W-:Y:S01]  /*5c00*/  @!P1 IMAD R43, R2, R8, R43 ;  /* 0x00000008022b9224 */ /* 0x000fe200078e022b */
[----:B------:R-:W-:Y:S06]  /*5c10*/  @!P0 BRA `(.L_x_108) ;  /* 0x00000000007c8947 */ /* 0x000fec0003800000 */
[----:B------:R-:W1:Y:S01]  /*5c20*/  LDCU.64 UR8, c[0x4][0x80] ;  /* 0x01001000ff0877ac */ /* 0x000e620008000a00 */
[----:B------:R-:W-:Y:S01]  /*5c30*/  MOV R2, 0x0 ;  /* 0x0000000000027802 */ /* 0x000fe20000000f00 */
[----:B------:R-:W-:Y:S02]  /*5c40*/  HFMA2 R12, -RZ, RZ, 0, 5.9604644775390625e-08 ;  /* 0x00000001ff0c7431 */ /* 0x000fe400000001ff */
[----:B------:R-:W-:Y:S01]  /*5c50*/  IMAD.MOV.U32 R8, RZ, RZ, 0x70 ;  /* 0x00000070ff087424 */ /* 0x000fe200078e00ff */
[----:B------:R2:W3:Y:S01]  /*5c60*/  LDC.64 R14, c[0x4][R2] ;  /* 0x01000000020e7b82 */ /* 0x0004e20000000a00 */
[----:B------:R-:W4:Y:S01]  /*5c70*/  LDCU.64 UR6, c[0x4][0x88] ;  /* 0x01001100ff0677ac */ /* 0x000f220008000a00 */
[----:B------:R-:W-:Y:S01]  /*5c80*/  IMAD.MOV.U32 R13, RZ, RZ, RZ ;  /* 0x000000ffff0d7224 */ /* 0x000fe200078e00ff */
[----:B------:R-:W2:Y:S01]  /*5c90*/  LDCU.64 UR4, c[0x4][0x8] ;  /* 0x01000100ff0477ac */ /* 0x000ea20008000a00 */
[----:B-1----:R-:W-:Y:S01]  /*5ca0*/  MOV R5, UR9 ;  /* 0x0000000900057c02 */ /* 0x002fe20008000f00 */
[----:B------:R-:W-:Y:S01]  /*5cb0*/  IMAD.U32 R4, RZ, RZ, UR8 ;  /* 0x00000008ff047e24 */ /* 0x000fe2000f8e00ff */
[----:B----4-:R-:W-:Y:S01]  /*5cc0*/  MOV R7, UR7 ;  /* 0x0000000700077c02 */ /* 0x010fe20008000f00 */
[----:B------:R-:W-:Y:S01]  /*5cd0*/  IMAD.U32 R6, RZ, RZ, UR6 ;  /* 0x00000006ff067e24 */ /* 0x000fe2000f8e00ff */
[----:B--2---:R-:W-:Y:S01]  /*5ce0*/  MOV R11, UR5 ;  /* 0x00000005000b7c02 */ /* 0x004fe20008000f00 */
[----:B------:R-:W-:Y:S02]  /*5cf0*/  IMAD.U32 R10, RZ, RZ, UR4 ;  /* 0x00000004ff0a7e24 */ /* 0x000fe4000f8e00ff */
[----:B------:R-:W-:Y:S07]  /*5d00*/  LEPC R20, `(.L_x_109) ;  /* 0x000000001014794e */ /* 0x000fee0000000000 */
[----:B---3-5:R-:W-:Y:S05]  /*5d10*/  CALL.ABS.NOINC R14 ;  /* 0x000000000e007343 */ /* 0x028fea0003c00000 */
.L_x_109:
[----:B------:R-:W1:Y:S01]  /*5d20*/  LDCU.64 UR8, c[0x4][0x80] ;  /* 0x01001000ff0877ac */ /* 0x000e620008000a00 */
[----:B------:R-:W2:Y:S01]  /*5d30*/  LDC.64 R2, c[0x4][R2] ;  /* 0x0100000002027b82 */ /* 0x000ea20000000a00 */
[----:B------:R-:W-:Y:S02]  /*5d40*/  HFMA2 R12, -RZ, RZ, 0, 5.9604644775390625e-08 ;  /* 0x00000001ff0c7431 */ /* 0x000fe400000001ff */
[----:B------:R-:W-:Y:S02]  /*5d50*/  IMAD.MOV.U32 R8, RZ, RZ, 0x70 ;  /* 0x00000070ff087424 */ /* 0x000fe400078e00ff */
[----:B------:R-:W-:Y:S01]  /*5d60*/  IMAD.MOV.U32 R13, RZ, RZ, RZ ;  /* 0x000000ffff0d7224 */ /* 0x000fe200078e00ff */
[----:B------:R-:W3:Y:S01]  /*5d70*/  LDCU.64 UR6, c[0x4][0x88] ;  /* 0x01001100ff0677ac */ /* 0x000ee20008000a00 */
[----:B------:R-:W4:Y:S01]  /*5d80*/  LDCU.64 UR4, c[0x4][0x8] ;  /* 0x01000100ff0477ac */ /* 0x000f220008000a00 */
[----:B-1----:R-:W-:Y:S02]  /*5d90*/  MOV R4, UR8 ;  /* 0x0000000800047c02 */ /* 0x002fe40008000f00 */
[----:B------:R-:W-:Y:S02]  /*5da0*/  MOV R5, UR9 ;  /* 0x0000000900057c02 */ /* 0x000fe40008000f00 */
[----:B---3--:R-:W-:Y:S01]  /*5db0*/  MOV R7, UR7 ;  /* 0x0000000700077c02 */ /* 0x008fe20008000f00 */
[----:B------:R-:W-:Y:S01]  /*5dc0*/  IMAD.U32 R6, RZ, RZ, UR6 ;  /* 0x00000006ff067e24 */ /* 0x000fe2000f8e00ff */
[----:B----4-:R-:W-:Y:S01]  /*5dd0*/  MOV R11, UR5 ;  /* 0x00000005000b7c02 */ /* 0x010fe20008000f00 */
[----:B------:R-:W-:Y:S02]  /*5de0*/  IMAD.U32 R10, RZ, RZ, UR4 ;  /* 0x00000004ff0a7e24 */ /* 0x000fe4000f8e00ff */
[----:B------:R-:W-:Y:S07]  /*5df0*/  LEPC R20, `(.L_x_108) ;  /* 0x000000001014794e */ /* 0x000fee0000000000 */
[----:B--2---:R-:W-:Y:S05]  /*5e00*/  CALL.ABS.NOINC R2 ;  /* 0x0000000002007343 */ /* 0x004fea0003c00000 */
.L_x_108:
[----:B------:R-:W-:Y:S05]  /*5e10*/  BSYNC.RECONVERGENT B6 ;  /* 0x0000000000067941 */ /* 0x000fea0003800200 */
.L_x_107:
[----:B------:R-:W-:Y:S02]  /*5e20*/  ISETP.NE.U32.AND P4, PT, R90, RZ, PT ;  /* 0x000000ff5a00720c */ /* 0x000fe40003f85070 */
[----:B------:R-:W-:Y:S02]  /*5e30*/  ISETP.NE.U32.AND P1, PT, R86, RZ, PT ;  /* 0x000000ff5600720c */ /* 0x000fe40003f25070 */
[----:B------:R-:W-:Y:S02]  /*5e40*/  ISETP.NE.AND.EX P4, PT, R91, RZ, PT, P4 ;  /* 0x000000ff5b00720c */ /* 0x000fe40003f85340 */
[----:B------:R-:W-:Y:S02]  /*5e50*/  PLOP3.LUT P0, PT, PT, PT, PT, 0x8, 0x80 ;  /* 0x000000000080781c */ /* 0x000fe40003f0e170 */
[----:B------:R-:W-:Y:S02]  /*5e60*/  ISETP.NE.AND.EX P1, PT, R87, RZ, PT, P1 ;  /* 0x000000ff5700720c */ /* 0x000fe40003f25310 */
[----:B------:R-:W-:Y:S02]  /*5e70*/  P2R R115, PR, RZ, 0x1 ;  /* 0x00000001ff737803 */ /* 0x000fe40000000000 */
[----:B------:R-:W-:Y:S05]  /*5e80*/  LOP3.LUT R105, R105, 0x1, RZ, 0x3c, !PT ;  /* 0x0000000169697812 */ /* 0x000fea00078e3cff */
[----:B------:R-:W-:Y:S05]  /*5e90*/  @!P4 BRA `(.L_x_110) ;  /* 0x00000000002cc947 */ /* 0x000fea0003800000 */
[----:B------:R-:W-:Y:S01]  /*5ea0*/  ISETP.NE.U32.AND P0, PT, R88, RZ, PT ;  /* 0x000000ff5800720c */ /* 0x000fe20003f05070 */
[----:B------:R-:W-:Y:S03]  /*5eb0*/  IMAD.MOV.U32 R96, RZ, RZ, 0x1 ;  /* 0x00000001ff607424 */ /* 0x000fe600078e00ff */
[----:B------:R-:W-:Y:S11]  /*5ec0*/  ISETP.NE.AND.EX P0, PT, R89, RZ, PT, P0 ;  /* 0x000000ff5900720c */ /* 0x000ff60003f05300 */
[----:B------:R-:W-:Y:S02]  /*5ed0*/  @!UPT UIADD3 URZ, UPT, UPT, URZ, URZ, URZ ;  /* 0x000000fffffff290 */ /* 0x000fe4000fffe0ff */
[----:B------:R-:W1:Y:S01]  /*5ee0*/  @P0 LDC.64 R2, c[0x0][0x888] ;  /* 0x00022200ff020b82 */ /* 0x000e620000000a00 */
[----:B------:R-:W-:Y:S04]  /*5ef0*/  @P0 IMAD R0, R90, UR36, RZ ;  /* 0x000000245a000c24 */ /* 0x000fe8000f8e02ff */
[----:B-1----:R-:W-:Y:S04]  /*5f00*/  @P0 IMAD.WIDE R2, R0, 0x4, R2 ;  /* 0x0000000400020825 */ /* 0x002fe800078e0202 */
[----:B------:R-:W-:Y:S01]  /*5f10*/  HFMA2 R0, -RZ, RZ, 0, 5.9604644775390625e-08 ;  /* 0x00000001ff007431 */ /* 0x000fe200000001ff */
[----:B-----5:R1:W5:Y:S04]  /*5f20*/  @P0 LDG.E R49, desc[UR44][R2.64] ;  /* 0x0000002c02310981 */ /* 0x020368000c1e1900 */
[----:B------:R-:W-:Y:S01]  /*5f30*/  @!P0 PRMT R96, R0, 0x7610, R96 ;  /* 0x0000761000608816 */ /* 0x000fe20000000060 */
[----:B-1----:R-:W2:Y:S06]  /*5f40*/  @!P0 LDC R49, c[0x0][0x880] ;  /* 0x00022000ff318b82 */ /* 0x002eac0000000800 */
.L_x_110:
[----:B------:R-:W-:Y:S05]  /*5f50*/  @!P1 BRA `(.L_x_111) ;  /* 0x0000000000209947 */ /* 0x000fea0003800000 */
[----:B------:R-:W-:Y:S04]  /*5f60*/  ISETP.NE.U32.AND P0, PT, R84, RZ, PT ;  /* 0x000000ff5400720c */ /* 0x000fe80003f05070 */
[----:B------:R-:W-:Y:S11]  /*5f70*/  ISETP.NE.AND.EX P0, PT, R85, RZ, PT, P0 ;  /* 0x000000ff5500720c */ /* 0x000ff60003f05300 */
[----:B------:R-:W-:Y:S02]  /*5f80*/  @!UPT UIADD3 URZ, UPT, UPT, URZ, URZ, URZ ;  /* 0x000000fffffff290 */ /* 0x000fe4000fffe0ff */
[----:B------:R-:W1:Y:S01]  /*5f90*/  @P0 LDC.64 R2, c[0x0][0x8a8] ;  /* 0x00022a00ff020b82 */ /* 0x000e620000000a00 */
[----:B------:R-:W-:Y:S04]  /*5fa0*/  @P0 IMAD R0, R86, UR36, RZ ;  /* 0x0000002456000c24 */ /* 0x000fe8000f8e02ff */
[----:B-1----:R-:W-:Y:S05]  /*5fb0*/  @P0 IMAD.WIDE R2, R0, 0x4, R2 ;  /* 0x0000000400020825 */ /* 0x002fea00078e0202 */
[----:B-----5:R1:W5:Y:S02]  /*5fc0*/  @P0 LDG.E R47, desc[UR44][R2.64] ;  /* 0x0000002c022f0981 */ /* 0x020364000c1e1900 */
[----:B-1----:R-:W3:Y:S02]  /*5fd0*/  @!P0 LDC R47, c[0x0][0x8a0] ;  /* 0x00022800ff2f8b82 */ /* 0x002ee40000000800 */
.L_x_111:
[----:B------:R-:W-:Y:S01]  /*5fe0*/  UISETP.NE.AND UP0, UPT, UR48, URZ, UPT ;  /* 0x000000ff3000728c */ /* 0x000fe2000bf05270 */
[----:B------:R-:W-:Y:S08]  /*5ff0*/  ISETP.NE.AND P5, PT, R115, RZ, PT ;  /* 0x000000ff7300720c */ /* 0x000ff00003fa5270 */
[----:B------:R-:W-:Y:S05]  /*6000*/  BRA.U !UP0, `(.L_x_112) ;  /* 0x0000000108407547 */ /* 0x000fea000b800000 */
[----:B------:R-:W-:Y:S02]  /*6010*/  ISETP.NE.U32.AND P0, PT, R90, RZ, PT ;  /* 0x000000ff5a00720c */ /* 0x000fe40003f05070 */
[----:B------:R-:W-:Y:S02]  /*6020*/  PLOP3.LUT P1, PT, PT, PT, PT, 0x80, 0x8 ;  /* 0x000000000008781c */ /* 0x000fe40003f2f070 */
[----:B------:R-:W-:Y:S11]  /*6030*/  ISETP.NE.AND.EX P0, PT, R91, RZ, PT, P0 ;  /* 0x000000ff5b00720c */ /* 0x000ff60003f05300 */
[----:B------:R-:W-:Y:S02]  /*6040*/  @!UPT UIADD3 URZ, UPT, UPT, URZ, URZ, URZ ;  /* 0x000000fffffff290 */ /* 0x000fe4000fffe0ff */
[----:B------:R-:W-:Y:S01]  /*6050*/  @P0 LOP3.LUT P2, RZ, R96, 0xff, RZ, 0xc0, !PT ;  /* 0x000000ff60ff0812 */ /* 0x000fe2000784c0ff */
[----:B------:R-:W1:Y:S01]  /*6060*/  @P0 LDC.64 R2, c[0x0][0x888] ;  /* 0x00022200ff020b82 */ /* 0x000e620000000a00 */
[C---:B--2--5:R-:W-:Y:S02]  /*6070*/  @!P0 FSETP.EQ.AND P5, PT, R49.reuse, RZ, PT ;  /* 0x000000ff3100820b */ /* 0x064fe40003fa2000 */
[----:B------:R-:W-:Y:S02]  /*6080*/  @P0 PLOP3.LUT P1, PT, P2, PT, PT, 0x80, 0x8 ;  /* 0x000000000008081c */ /* 0x000fe4000172f070 */
[----:B------:R-:W-:Y:S04]  /*6090*/  @P0 FSETP.NEU.AND P2, PT, R49, RZ, PT ;  /* 0x000000ff3100020b */ /* 0x000fe80003f4d000 */
[----:B------:R-:W-:Y:S02]  /*60a0*/  @P0 SEL R0, RZ, 0xffffffff, P2 ;  /* 0xffffffffff000807 */ /* 0x000fe40001000000 */
[----:B-1----:R-:W-:Y:S04]  /*60b0*/  @P0 ISETP.NE.U32.AND P3, PT, R2, RZ, PT ;  /* 0x000000ff0200020c */ /* 0x002fe80003f65070 */
[----:B------:R-:W-:Y:S04]  /*60c0*/  @P0 ISETP.NE.AND.EX P3, PT, R3, RZ, PT, P3 ;  /* 0x000000ff0300020c */ /* 0x000fe80003f65330 */
[----:B------:R-:W-:Y:S04]  /*60d0*/  @!P1 SEL R0, RZ, 0xffffffff, P3 ;  /* 0xffffffffff009807 */ /* 0x000fe80001800000 */
[----:B------:R-:W-:Y:S04]  /*60e0*/  @P0 LOP3.LUT R0, R0, 0x1, RZ, 0xc0, !PT ;  /* 0x0000000100000812 */ /* 0x000fe800078ec0ff */
[----:B------:R-:W-:Y:S04]  /*60f0*/  @P0 ISETP.EQ.U32.AND P5, PT, R0, 0x1, PT ;  /* 0x000000010000080c */ /* 0x000fe80003fa2070 */
[----:B------:R-:W-:Y:S09]  /*6100*/  P2R R115, PR, RZ, 0x20 ;  /* 0x00000020ff737803 */ /* 0x000ff20000000000 */
.L_x_112:
[----:B------:R-:W-:Y:S01]  /*6110*/  @!P5 SHF.L.U32 R0, R105, 0x1f, RZ ;  /* 0x0000001f6900d819 */ /* 0x000fe200000006ff */
[----:B------:R-:W-:Y:S01]  /*6120*/  BSSY B1, `(.L_x_113) ;  /* 0x0000033000017945 */ /* 0x000fe20003800000 */
[C---:B------:R-:W-:Y:S01]  /*6130*/  LEA R116, R45.reuse, UR46, 0x3 ;  /* 0x0000002e2d747c11 */ /* 0x040fe2000f8e18ff */
[----:B------:R-:W-:Y:S01]  /*6140*/  IMAD.MOV.U32 R61, RZ, RZ, 0x1 ;  /* 0x00000001ff3d7424 */ /* 0x000fe200078e00ff */
[----:B------:R1:W4:Y:S01]  /*6150*/  @!P5 SYNCS.PHASECHK.TRANS64.TRYWAIT P1, [UR46+0x80], R0 ;  /* 0x00008000ff00d5a7 */ /* 0x000322000802112e */
[----:B------:R-:W-:Y:S01]  /*6160*/  ISETP.NE.U32.AND P3, PT, RZ, UR38, PT ;  /* 0x00000026ff007c0c */ /* 0x000fe2000bf65070 */
[----:B------:R-:W-:Y:S01]  /*6170*/  IMAD R48, R45, 0x80, R46 ;  /* 0x000000802d307824 */ /* 0x000fe200078e022e */
[----:B--2--5:R-:W-:Y:S01]  /*6180*/  FSETP.NEU.AND P2, PT, R49, RZ, PT ;  /* 0x000000ff3100720b */ /* 0x024fe20003f4d000 */
[----:B------:R-:W-:Y:S01]  /*6190*/  IMAD R114, R109, -0x10, R107 ;  /* 0xfffffff06d727824 */ /* 0x000fe200078e026b */
[----:B------:R-:W-:Y:S01]  /*61a0*/  ISETP.NE.AND.EX P3, PT, RZ, UR39, PT, P3 ;  /* 0x00000027ff007c0c */ /* 0x000fe2000bf65330 */
[----:B------:R-:W-:Y:S01]  /*61b0*/  IMAD.MOV.U32 R60, RZ, RZ, RZ ;  /* 0x000000ffff3c7224 */ /* 0x000fe200078e00ff */
[----:B------:R-:W-:Y:S02]  /*61c0*/  SEL R2, RZ, 0xffffffff, P2 ;  /* 0xffffffffff027807 */ /* 0x000fe40001000000 */
[----:B------:R-:W-:Y:S02]  /*61d0*/  CS2R R82, SRZ ;  /* 0x0000000000527805 */ /* 0x000fe4000001ff00 */
[----:B------:R-:W-:Y:S02]  /*61e0*/  SEL R3, RZ, 0xffffffff, P3 ;  /* 0xffffffffff037807 */ /* 0x000fe40001800000 */
[----:B------:R-:W-:Y:S02]  /*61f0*/  CS2R R80, SRZ ;  /* 0x0000000000507805 */ /* 0x000fe4000001ff00 */
[----:B------:R-:W-:Y:S02]  /*6200*/  LOP3.LUT P3, R112, R96, 0xff, RZ, 0xc0, !PT ;  /* 0x000000ff60707812 */ /* 0x000fe4000786c0ff */
[----:B------:R-:W-:Y:S02]  /*6210*/  CS2R R74, SRZ ;  /* 0x00000000004a7805 */ /* 0x000fe4000001ff00 */
[----:B------:R-:W-:Y:S02]  /*6220*/  CS2R R72, SRZ ;  /* 0x0000000000487805 */ /* 0x000fe4000001ff00 */
[----:B------:R-:W-:Y:S02]  /*6230*/  CS2R R66, SRZ ;  /* 0x0000000000427805 */ /* 0x000fe4000001ff00 */
[----:B------:R-:W-:Y:S02]  /*6240*/  @P4 SEL R2, R3, R2, !P3 ;  /* 0x0000000203024207 */ /* 0x000fe40005800000 */
[----:B------:R-:W-:Y:S02]  /*6250*/  CS2R R64, SRZ ;  /* 0x0000000000407805 */ /* 0x000fe4000001ff00 */
[----:B------:R-:W-:Y:S02]  /*6260*/  CS2R R58, SRZ ;  /* 0x00000000003a7805 */ /* 0x000fe4000001ff00 */
[----:B------:R-:W-:Y:S02]  /*6270*/  CS2R R56, SRZ ;  /* 0x0000000000387805 */ /* 0x000fe4000001ff00 */
[----:B------:R-:W-:Y:S02]  /*6280*/  LOP3.LUT R2, R2, 0x1, RZ, 0xc0, !PT ;  /* 0x0000000102027812 */ /* 0x000fe400078ec0ff */
[----:B-1----:R-:W-:Y:S02]  /*6290*/  SHF.L.U32 R0, R104, 0x1f, RZ ;  /* 0x0000001f68007819 */ /* 0x002fe400000006ff */
[----:B------:R-:W-:Y:S02]  /*62a0*/  ISETP.NE.U32.AND P2, PT, R2, 0x1, PT ;  /* 0x000000010200780c */ /* 0x000fe40003f45070 */
[----:B------:R1:W2:Y:S02]  /*62b0*/  SYNCS.PHASECHK.TRANS64.TRYWAIT P0, [R116+URZ+0xf0], R0 ;  /* 0x0000f000740075a7 */ /* 0x0002a400080011ff */
[----:B------:R-:W-:Y:S02]  /*62c0*/  P2R R62, PR, RZ, 0x4 ;  /* 0x00000004ff3e7803 */ /* 0x000fe40000000000 */
[----:B----4-:R-:W-:Y:S01]  /*62d0*/  @!P5 SEL R61, RZ, 0x1, !P1 ;  /* 0x00000001ff3dd807 */ /* 0x010fe20004800000 */
[----:B-1----:R-:W-:Y:S06]  /*62e0*/  @P5 BRA `(.L_x_114) ;  /* 0x0000000000585947 */ /* 0x002fec0003800000 */
[----:B------:R-:W-:Y:S01]  /*62f0*/  IMAD.MOV.U32 R83, RZ, RZ, RZ ;  /* 0x000000ffff537224 */ /* 0x000fe200078e00ff */
[----:B------:R-:W-:Y:S01]  /*6300*/  ISETP.NE.AND P1, PT, R61, RZ, PT ;  /* 0x000000ff3d00720c */ /* 0x000fe20003f25270 */
[----:B------:R-:W-:Y:S01]  /*6310*/  BSSY B0, `(.L_x_115) ;  /* 0x000000c000007945 */ /* 0x000fe20003800000 */
[----:B------:R-:W-:Y:S02]  /*6320*/  CS2R R58, SRZ ;  /* 0x00000000003a7805 */ /* 0x000fe4000001ff00 */
[----:B------:R-:W-:Y:S02]  /*6330*/  CS2R R56, SRZ ;  /* 0x0000000000387805 */ /* 0x000fe4000001ff00 */
[----:B------:R-:W-:Y:S02]  /*6340*/  CS2R R66, SRZ ;  /* 0x0000000000427805 */ /* 0x000fe4000001ff00 */
[----:B------:R-:W-:Y:S02]  /*6350*/  CS2R R64, SRZ ;  /* 0x0000000000407805 */ /* 0x000fe4000001ff00 */
[----:B------:R-:W-:Y:S02]  /*6360*/  CS2R R74, SRZ ;  /* 0x00000000004a7805 */ /* 0x000fe4000001ff00 */
[----:B------:R-:W-:Y:S02]  /*6370*/  CS2R R72, SRZ ;  /* 0x0000000000487805 */ /* 0x000fe4000001ff00 */
[----:B------:R-:W-:Y:S01]  /*6380*/  CS2R R80, SRZ ;  /* 0x0000000000507805 */ /* 0x000fe2000001ff00 */
[----:B------:R-:W-:Y:S06]  /*6390*/  @P1 BRA `(.L_x_116) ;  /* 0x00000000000c1947 */ /* 0x000fec0003800000 */
[----:B------:R-:W-:Y:S04]  /*63a0*/  SHF.L.U32 R3, R105, 0x1f, RZ ;  /* 0x0000001f69037819 */ /* 0x000fe800000006ff */
[----:B------:R-:W1:Y:S02]  /*63b0*/  SYNCS.PHASECHK.TRANS64.TRYWAIT P1, [UR46+0x80], R3 ;  /* 0x00008003ff0075a7 */ /* 0x000e64000802112e */
[----:B-1----:R-:W-:Y:S05]  /*63c0*/  @!P1 BRA `(.L_x_117) ;  /* 0x0000004000109947 */ /* 0x002fea0003800000 */
.L_x_116:
[----:B------:R-:W-:Y:S05]  /*63d0*/  BSYNC B0 ;  /* 0x0000000000007941 */ /* 0x000fea0003800000 */
.L_x_115:
[----:B------:R-:W-:Y:S01]  /*63e0*/  ISETP.NE.AND P1, PT, R62, RZ, PT ;  /* 0x000000ff3e00720c */ /* 0x000fe20003f25270 */
[----:B------:R-:W-:Y:S11]  /*63f0*/  HFMA2 R60, -RZ, RZ, 0, 5.9604644775390625e-08 ;  /* 0x00000001ff3c7431 */ /* 0x000ff600000001ff */
[----:B------:R-:W-:Y:S01]  /*6400*/  @!UPT UIADD3 URZ, UPT, UPT, URZ, URZ, URZ ;  /* 0x000000fffffff290 */ /* 0x000fe2000fffe0ff */
[----:B------:R4:W1:Y:S04]  /*6410*/  @P1 LDS.128 R56, [R108] ;  /* 0x000000006c381984 */ /* 0x0008680000000c00 */
[----:B------:R4:W1:Y:S04]  /*6420*/  @P1 LDS.128 R64, [R107+0x10] ;  /* 0x000010006b401984 */ /* 0x0008680000000c00 */
[----:B------:R4:W1:Y:S04]  /*6430*/  @P1 LDS.128 R72, [R106+0x20] ;  /* 0x000020006a481984 */ /* 0x0008680000000c00 */
[----:B------:R4:W1:Y:S02]  /*6440*/  @P1 LDS.128 R80, [R114+0x30] ;  /* 0x0000300072501984 */ /* 0x0008640000000c00 */
.L_x_114:
[----:B------:R-:W-:Y:S05]  /*6450*/  BSYNC B1 ;  /* 0x0000000000017941 */ /* 0x000fea0003800000 */
.L_x_113:
[----:B-1----:R-:W-:Y:S04]  /*6460*/  SHF.R.U32.HI R2, RZ, 0x15, R48 ;  /* 0x00000015ff027819 */ /* 0x002fe80000011630 */
[----:B------:R-:W-:Y:S01]  /*6470*/  LOP3.LUT P1, RZ, R2, 0x3, R100, 0x48, !PT ;  /* 0x0000000302ff7812 */ /* 0x000fe20007824864 */
[----:B------:R-:W-:Y:S01]  /*6480*/  @!UPT UIADD3 URZ, UPT, UPT, URZ, URZ, URZ ;  /* 0x000000fffffff290 */ /* 0x000fe2000fffe0ff */
[----:B--2---:R-:W-:Y:S11]  /*6490*/  @P0 BRA `(.L_x_118) ;  /* 0x0000000000080947 */ /* 0x004ff60003800000 */
[----:B------:R-:W1:Y:S02]  /*64a0*/  SYNCS.PHASECHK.TRANS64.TRYWAIT P0, [R116+URZ+0xf0], R0 ;  /* 0x0000f000740075a7 */ /* 0x000e6400080011ff */
[----:B-1----:R-:W-:Y:S05]  /*64b0*/  @!P0 BRA `(.L_x_119) ;  /* 0x0000003c00ec8947 */ /* 0x002fea0003800000 */
.L_x_118:
[----:B------:R-:W-:Y:S05]  /*64c0*/  @!P1 BRA `(.L_x_120) ;  /* 0x0000000000409947 */ /* 0x000fea0003800000 */
[----:B------:R-:W2:Y:S01]  /*64d0*/  LDCU.64 UR8, c[0x4][0x70] ;  /* 0x01000e00ff0877ac */ /* 0x000ea20008000a00 */
[----:B------:R-:W-:Y:S01]  /*64e0*/  MOV R3, 0x0 ;  /* 0x0000000000037802 */ /* 0x000fe20000000f00 */
[----:B------:R-:W-:Y:S02]  /*64f0*/  HFMA2 R12, -RZ, RZ, 0, 5.9604644775390625e-08 ;  /* 0x00000001ff0c7431 */ /* 0x000fe400000001ff */
[----:B------:R-:W-:Y:S02]  /*6500*/  IMAD.MOV.U32 R8, RZ, RZ, 0x192 ;  /* 0x00000192ff087424 */ /* 0x000fe400078e00ff */
[----:B------:R-:W-:Y:S01]  /*6510*/  IMAD.MOV.U32 R13, RZ, RZ, RZ ;  /* 0x000000ffff0d7224 */ /* 0x000fe200078e00ff */
[----:B------:R-:W5:Y:S01]  /*6520*/  LDCU.64 UR6, c[0x4][0x78] ;  /* 0x01000f00ff0677ac */ /* 0x000f620008000a00 */
[----:B------:R-:W1:Y:S01]  /*6530*/  LDC.64 R2, c[0x4][R3] ;  /* 0x0100000003027b82 */ /* 0x000e620000000a00 */
[----:B------:R-:W3:Y:S01]  /*6540*/  LDCU.64 UR4, c[0x4][0x10] ;  /* 0x01000200ff0477ac */ /* 0x000ee20008000a00 */
[----:B--2---:R-:W-:Y:S01]  /*6550*/  MOV R5, UR9 ;  /* 0x0000000900057c02 */ /* 0x004fe20008000f00 */
[----:B------:R-:W-:Y:S01]  /*6560*/  IMAD.U32 R4, RZ, RZ, UR8 ;  /* 0x00000008ff047e24 */ /* 0x000fe2000f8e00ff */
[----:B-----5:R-:W-:Y:S01]  /*6570*/  MOV R7, UR7 ;  /* 0x0000000700077c02 */ /* 0x020fe20008000f00 */
[----:B------:R-:W-:Y:S01]  /*6580*/  IMAD.U32 R6, RZ, RZ, UR6 ;  /* 0x00000006ff067e24 */ /* 0x000fe2000f8e00ff */
[----:B---3--:R-:W-:Y:S01]  /*6590*/  MOV R11, UR5 ;  /* 0x00000005000b7c02 */ /* 0x008fe20008000f00 */
[----:B------:R-:W-:Y:S02]  /*65a0*/  IMAD.U32 R10, RZ, RZ, UR4 ;  /* 0x00000004ff0a7e24 */ /* 0x000fe4000f8e00ff */
[----:B------:R-:W-:Y:S07]  /*65b0*/  LEPC R20, `(.L_x_120) ;  /* 0x000000001014794e */ /* 0x000fee0000000000 */
[----:B-1--4-:R-:W-:Y:S05]  /*65c0*/  CALL.ABS.NOINC R2 ;  /* 0x0000000002007343 */ /* 0x012fea0003c00000 */
.L_x_120:
[----:B------:R-:W-:Y:S01]  /*65d0*/  SHF.L.U32 R50, R56, 0x10, RZ ;  /* 0x0000001038327819 */ /* 0x000fe200000006ff */
[----:B------:R-:W-:Y:S05]  /*65e0*/  WARPSYNC.ALL ;  /* 0x0000000000007948 */ /* 0x000fea0003800000 */
[----:B------:R-:W-:Y:S01]  /*65f0*/  R2UR UR4, R48 ;  /* 0x00000000300472ca */ /* 0x000fe200000e0000 */
[----:B------:R-:W-:Y:S01]  /*6600*/  BSSY.RECONVERGENT B0, `(.L_x_121) ;  /* 0x0000088000007945 */ /* 0x000fe20003800200 */
[----:B------:R-:W-:Y:S02]  /*6610*/  LOP3.LUT R51, R56, 0xffff0000, RZ, 0xc0, !PT ;  /* 0xffff000038337812 */ /* 0x000fe400078ec0ff */
[----:B------:R-:W-:Y:S02]  /*6620*/  SHF.L.U32 R52, R57, 0x10, RZ ;  /* 0x0000001039347819 */ /* 0x000fe400000006ff */
[----:B------:R-:W-:Y:S07]  /*6630*/  ISETP.NE.AND P0, PT, R110, RZ, PT ;  /* 0x000000ff6e00720c */ /* 0x000fee0003f05270 */
[----:B------:R-:W1:Y:S02]  /*6640*/  LDTM.x32 R4, tmem[UR4] ;  /* 0x00000004000479ee */ /* 0x000e6400082c0000 */
[C---:B-1-3--:R-:W-:Y:S01]  /*6650*/  FMUL R0, R47.reuse, R4 ;  /* 0x000000042f007220 */ /* 0x04afe20000400000 */
[C---:B------:R-:W-:Y:S01]  /*6660*/  FMUL R2, R47.reuse, R5 ;  /* 0x000000052f027220 */ /* 0x040fe20000400000 */
[C---:B------:R-:W-:Y:S01]  /*6670*/  FMUL R4, R47.reuse, R8 ;  /* 0x000000082f047220 */ /* 0x040fe20000400000 */
[C---:B------:R-:W-:Y:S01]  /*6680*/  FMUL R3, R47.reuse, R6 ;  /* 0x000000062f037220 */ /* 0x040fe20000400000 */
[C---:B------:R-:W-:Y:S01]  /*6690*/  FMUL R5, R47.reuse, R9 ;  /* 0x000000092f057220 */ /* 0x040fe20000400000 */
[C---:B------:R-:W-:Y:S01]  /*66a0*/  FMUL R8, R47.reuse, R12 ;  /* 0x0000000c2f087220 */ /* 0x040fe20000400000 */
[C---:B------:R-:W-:Y:S01]  /*66b0*/  FMUL R6, R47.reuse, R10 ;  /* 0x0000000a2f067220 */ /* 0x040fe20000400000 */
[C---:B------:R-:W-:Y:S01]  /*66c0*/  FMUL R9, R47.reuse, R13 ;  /* 0x0000000d2f097220 */ /* 0x040fe20000400000 */
[----:B------:R-:W-:Y:S01]  /*66d0*/  FMUL R12, R47, R16 ;  /* 0x000000102f0c7220 */ /* 0x000fe20000400000 */
[----:B------:R-:W-:Y:S01]  /*66e0*/  FFMA R0, R49, R50, R0 ;  /* 0x0000003231007223 */ /* 0x000fe20000000000 */
[C---:B------:R-:W-:Y:S01]  /*66f0*/  FMUL R10, R47.reuse, R14 ;  /* 0x0000000e2f0a7220 */ /* 0x040fe20000400000 */
[C---:B------:R-:W-:Y:S01]  /*6700*/  FMUL R13, R47.reuse, R17 ;  /* 0x000000112f0d7220 */ /* 0x040fe20000400000 */
[----:B------:R-:W-:Y:S01]  /*6710*/  FMUL R16, R47, R20 ;  /* 0x000000142f107220 */ /* 0x000fe20000400000 */
[----:B------:R-:W-:Y:S01]  /*6720*/  FFMA R2, R49, R51, R2 ;  /* 0x0000003331027223 */ /* 0x000fe20000000002 */
[C---:B------:R-:W-:Y:S01]  /*6730*/  FMUL R14, R47.reuse, R18 ;  /* 0x000000122f0e7220 */ /* 0x040fe20000400000 */
        /* <DEDUP_REMOVED lines=8> */
[----:B------:R-:W-:Y:S01]  /*67c0*/  LOP3.LUT R32, R57, 0xffff0000, RZ, 0xc0, !PT ;  /* 0xffff000039207812 */ /* 0x000fe200078ec0ff */
[C---:B------:R-:W-:Y:S01]  /*67d0*/  FMUL R26, R47.reuse, R30 ;  /* 0x0000001e2f1a7220 */ /* 0x040fe20000400000 */
[----:B------:R-:W-:Y:S01]  /*67e0*/  FMUL R29, R47, R33 ;  /* 0x000000212f1d7220 */ /* 0x000fe20000400000 */
[----:B------:R-:W-:Y:S01]  /*67f0*/  SHF.L.U32 R33, R58, 0x10, RZ ;  /* 0x000000103a217819 */ /* 0x000fe200000006ff */
[----:B------:R-:W-:Y:S01]  /*6800*/  FFMA R3, R49, R52, R3 ;  /* 0x0000003431037223 */ /* 0x000fe20000000003 */
[----:B------:R-:W-:Y:S01]  /*6810*/  F2FP.RELU.BF16.F32.PACK_AB R52, R2, R0 ;  /* 0x000000000234723e */ /* 0x000fe200000018ff */
[----:B------:R-:W-:Y:S01]  /*6820*/  FMUL R7, R47, R7 ;  /* 0x000000072f077220 */ /* 0x000fe20000400000 */
[----:B------:R-:W-:Y:S01]  /*6830*/  SHF.L.U32 R0, R59, 0x10, RZ ;  /* 0x000000103b007819 */ /* 0x000fe200000006ff */
[----:B------:R-:W-:Y:S01]  /*6840*/  FMUL R30, R47, R34 ;  /* 0x000000222f1e7220 */ /* 0x000fe20000400000 */
[----:B------:R-:W-:Y:S01]  /*6850*/  LOP3.LUT R34, R58, 0xffff0000, RZ, 0xc0, !PT ;  /* 0xffff00003a227812 */ /* 0x000fe200078ec0ff */
[----:B------:R-:W-:Y:S01]  /*6860*/  FFMA R7, R49, R32, R7 ;  /* 0x0000002031077223 */ /* 0x000fe20000000007 */
[----:B------:R-:W-:Y:S01]  /*6870*/  LOP3.LUT R2, R59, 0xffff0000, RZ, 0xc0, !PT ;  /* 0xffff00003b027812 */ /* 0x000fe200078ec0ff */
[----:B------:R-:W-:Y:S01]  /*6880*/  FFMA R4, R49, R33, R4 ;  /* 0x0000002131047223 */ /* 0x000fe20000000004 */
[----:B------:R-:W-:Y:S01]  /*6890*/  FMUL R11, R47, R11 ;  /* 0x0000000b2f0b7220 */ /* 0x000fe20000400000 */
[----:B------:R-:W-:Y:S01]  /*68a0*/  FFMA R5, R49, R34, R5 ;  /* 0x0000002231057223 */ /* 0x000fe20000000005 */
[----:B------:R-:W-:Y:S01]  /*68b0*/  F2FP.RELU.BF16.F32.PACK_AB R53, R7, R3 ;  /* 0x000000030735723e */ /* 0x000fe200000018ff */
[C---:B------:R-:W-:Y:S01]  /*68c0*/  FFMA R6, R49.reuse, R0, R6 ;  /* 0x0000000031067223 */ /* 0x040fe20000000006 */
[C---:B------:R-:W-:Y:S01]  /*68d0*/  SHF.L.U32 R0, R64.reuse, 0x10, RZ ;  /* 0x0000001040007819 */ /* 0x040fe200000006ff */
[----:B------:R-:W-:Y:S01]  /*68e0*/  FFMA R11, R49, R2, R11 ;  /* 0x00000002310b7223 */ /* 0x000fe2000000000b */
[----:B------:R-:W-:Y:S01]  /*68f0*/  LOP3.LUT R2, R64, 0xffff0000, RZ, 0xc0, !PT ;  /* 0xffff000040027812 */ /* 0x000fe200078ec0ff */
[----:B------:R-:W-:Y:S01]  /*6900*/  FMUL R15, R47, R15 ;  /* 0x0000000f2f0f7220 */ /* 0x000fe20000400000 */
[----:B------:R-:W-:Y:S01]  /*6910*/  SHF.L.U32 R3, R65, 0x10, RZ ;  /* 0x0000001041037819 */ /* 0x000fe200000006ff */
[----:B------:R-:W-:Y:S01]  /*6920*/  FFMA R8, R49, R0, R8 ;  /* 0x0000000031087223 */ /* 0x000fe20000000008 */
[----:B------:R-:W-:Y:S01]  /*6930*/  LOP3.LUT R0, R65, 0xffff0000, RZ, 0xc0, !PT ;  /* 0xffff000041007812 */ /* 0x000fe200078ec0ff */
[C---:B------:R-:W-:Y:S01]  /*6940*/  FFMA R9, R49.reuse, R2, R9 ;  /* 0x0000000231097223 */ /* 0x040fe20000000009 */
[C---:B------:R-:W-:Y:S01]  /*6950*/  SHF.L.U32 R2, R66.reuse, 0x10, RZ ;  /* 0x0000001042027819 */ /* 0x040fe200000006ff */
[----:B------:R-:W-:Y:S01]  /*6960*/  FFMA R10, R49, R3, R10 ;  /* 0x00000003310a7223 */ /* 0x000fe2000000000a */
[----:B------:R-:W-:Y:S01]  /*6970*/  SHF.L.U32 R3, R67, 0x10, RZ ;  /* 0x0000001043037819 */ /* 0x000fe200000006ff */
[C---:B------:R-:W-:Y:S01]  /*6980*/  FFMA R15, R49.reuse, R0, R15 ;  /* 0x00000000310f7223 */ /* 0x040fe2000000000f */
[----:B------:R-:W-:Y:S01]  /*6990*/  LOP3.LUT R0, R66, 0xffff0000, RZ, 0xc0, !PT ;  /* 0xffff000042007812 */ /* 0x000fe200078ec0ff */
[----:B------:R-:W-:Y:S01]  /*69a0*/  FFMA R12, R49, R2, R12 ;  /* 0x00000002310c7223 */ /* 0x000fe2000000000c */
[C---:B------:R-:W-:Y:S01]  /*69b0*/  SHF.L.U32 R2, R72.reuse, 0x10, RZ ;  /* 0x0000001048027819 */ /* 0x040fe200000006ff */
[----:B------:R-:W-:Y:S01]  /*69c0*/  FMUL R19, R47, R19 ;  /* 0x000000132f137220 */ /* 0x000fe20000400000 */
[----:B------:R-:W-:Y:S01]  /*69d0*/  F2FP.RELU.BF16.F32.PACK_AB R54, R5, R4 ;  /* 0x000000040536723e */ /* 0x000fe200000018ff */
[----:B------:R-:W-:Y:S01]  /*69e0*/  FFMA R13, R49, R0, R13 ;  /* 0x00000000310d7223 */ /* 0x000fe2000000000d */
[----:B------:R-:W-:Y:S01]  /*69f0*/  LOP3.LUT R0, R67, 0xffff0000, RZ, 0xc0, !PT ;  /* 0xffff000043007812 */ /* 0x000fe200078ec0ff */
[----:B------:R-:W-:Y:S01]  /*6a00*/  FFMA R14, R49, R3, R14 ;  /* 0x00000003310e7223 */ /* 0x000fe2000000000e */
[----:B------:R-:W-:Y:S01]  /*6a10*/  LOP3.LUT R3, R72, 0xffff0000, RZ, 0xc0, !PT ;  /* 0xffff000048037812 */ /* 0x000fe200078ec0ff */
[----:B------:R-:W-:Y:S01]  /*6a20*/  FMUL R23, R47, R23 ;  /* 0x000000172f177220 */ /* 0x000fe20000400000 */
[----:B------:R-:W-:Y:S01]  /*6a30*/  F2FP.RELU.BF16.F32.PACK_AB R55, R11, R6 ;  /* 0x000000060b37723e */ /* 0x000fe200000018ff */
[----:B------:R-:W-:Y:S01]  /*6a40*/  FFMA R19, R49, R0, R19 ;  /* 0x0000000031137223 */ /* 0x000fe20000000013 */
[----:B------:R-:W-:Y:S01]  /*6a50*/  SHF.L.U32 R0, R73, 0x10, RZ ;  /* 0x0000001049007819 */ /* 0x000fe200000006ff */
[----:B------:R-:W-:Y:S01]  /*6a60*/  FFMA R16, R49, R2, R16 ;  /* 0x0000000231107223 */ /* 0x000fe20000000010 */
[----:B------:R-:W-:Y:S01]  /*6a70*/  LOP3.LUT R2, R73, 0xffff0000, RZ, 0xc0, !PT ;  /* 0xffff000049027812 */ /* 0x000fe200078ec0ff */
[----:B------:R-:W-:Y:S01]  /*6a80*/  FFMA R17, R49, R3, R17 ;  /* 0x0000000331117223 */ /* 0x000fe20000000011 */
[----:B------:R-:W-:Y:S01]  /*6a90*/  SHF.L.U32 R3, R75, 0x10, RZ ;  /* 0x000000104b037819 */ /* 0x000fe200000006ff */
[----:B------:R-:W-:Y:S01]  /*6aa0*/  FFMA R18, R49, R0, R18 ;  /* 0x0000000031127223 */ /* 0x000fe20000000012 */
[C---:B------:R-:W-:Y:S01]  /*6ab0*/  SHF.L.U32 R0, R74.reuse, 0x10, RZ ;  /* 0x000000104a007819 */ /* 0x040fe200000006ff */
[----:B------:R1:W-:Y:S01]  /*6ac0*/  STS.128 [R108], R52 ;  /* 0x000000346c007388 */ /* 0x0003e20000000c00 */
[----:B------:R-:W-:Y:S01]  /*6ad0*/  F2FP.RELU.BF16.F32.PACK_AB R8, R9, R8 ;  /* 0x000000080908723e */ /* 0x000fe200000018ff */
[C---:B------:R-:W-:Y:S01]  /*6ae0*/  FFMA R23, R49.reuse, R2, R23 ;  /* 0x0000000231177223 */ /* 0x040fe20000000017 */
[----:B------:R-:W-:Y:S01]  /*6af0*/  LOP3.LUT R2, R74, 0xffff0000, RZ, 0xc0, !PT ;  /* 0xffff00004a027812 */ /* 0x000fe200078ec0ff */
[----:B------:R-:W-:Y:S01]  /*6b00*/  FFMA R20, R49, R0, R20 ;  /* 0x0000000031147223 */ /* 0x000fe20000000014 */
[----:B------:R-:W-:Y:S01]  /*6b10*/  LOP3.LUT R0, R75, 0xffff0000, RZ, 0xc0, !PT ;  /* 0xffff00004b007812 */ /* 0x000fe200078ec0ff */
[----:B------:R-:W-:Y:S01]  /*6b20*/  FMUL R27, R47, R27 ;  /* 0x0000001b2f1b7220 */ /* 0x000fe20000400000 */
[----:B------:R-:W-:Y:S01]  /*6b30*/  F2FP.RELU.BF16.F32.PACK_AB R9, R15, R10 ;  /* 0x0000000a0f09723e */ /* 0x000fe200000018ff */
[C---:B------:R-:W-:Y:S01]  /*6b40*/  FFMA R21, R49.reuse, R2, R21 ;  /* 0x0000000231157223 */ /* 0x040fe20000000015 */
[C---:B------:R-:W-:Y:S01]  /*6b50*/  FFMA R22, R49.reuse, R3, R22 ;  /* 0x0000000331167223 */ /* 0x040fe20000000016 */
[----:B------:R-:W-:Y:S01]  /*6b60*/  FFMA R27, R49, R0, R27 ;  /* 0x00000000311b7223 */ /* 0x000fe2000000001b */
[C---:B------:R-:W-:Y:S01]  /*6b70*/  SHF.L.U32 R2, R80.reuse, 0x10, RZ ;  /* 0x0000001050027819 */ /* 0x040fe200000006ff */
[C---:B------:R-:W-:Y:S01]  /*6b80*/  FMUL R31, R47.reuse, R31 ;  /* 0x0000001f2f1f7220 */ /* 0x040fe20000400000 */
[----:B------:R-:W-:Y:S01]  /*6b90*/  LOP3.LUT R0, R80, 0xffff0000, RZ, 0xc0, !PT ;  /* 0xffff000050007812 */ /* 0x000fe200078ec0ff */
[----:B------:R-:W-:Y:S01]  /*6ba0*/  FMUL R35, R47, R35 ;  /* 0x000000232f237220 */ /* 0x000fe20000400000 */
[----:B------:R-:W-:Y:S01]  /*6bb0*/  SHF.L.U32 R3, R81, 0x10, RZ ;  /* 0x0000001051037819 */ /* 0x000fe200000006ff */
[----:B------:R-:W-:Y:S01]  /*6bc0*/  FFMA R24, R49, R2, R24 ;  /* 0x0000000231187223 */ /* 0x000fe20000000018 */
[----:B------:R-:W-:Y:S01]  /*6bd0*/  F2FP.RELU.BF16.F32.PACK_AB R10, R13, R12 ;  /* 0x0000000c0d0a723e */ /* 0x000fe200000018ff */
[----:B------:R-:W-:Y:S01]  /*6be0*/  FFMA R25, R49, R0, R25 ;  /* 0x0000000031197223 */ /* 0x000fe20000000019 */
[----:B------:R-:W-:Y:S01]  /*6bf0*/  F2FP.RELU.BF16.F32.PACK_AB R11, R19, R14 ;  /* 0x0000000e130b723e */ /* 0x000fe200000018ff */
[----:B------:R-:W-:Y:S01]  /*6c00*/  FFMA R26, R49, R3, R26 ;  /* 0x00000003311a7223 */ /* 0x000fe2000000001a */
[----:B------:R-:W-:Y:S02]  /*6c10*/  LOP3.LUT R0, R81, 0xffff0000, RZ, 0xc0, !PT ;  /* 0xffff000051007812 */ /* 0x000fe400078ec0ff */
[C---:B------:R-:W-:Y:S01]  /*6c20*/  SHF.L.U32 R2, R82.reuse, 0x10, RZ ;  /* 0x0000001052027819 */ /* 0x040fe200000006ff */
[----:B------:R1:W-:Y:S01]  /*6c30*/  STS.128 [R107+0x10], R8 ;  /* 0x000010086b007388 */ /* 0x0003e20000000c00 */
[----:B------:R-:W-:Y:S01]  /*6c40*/  LOP3.LUT R3, R82, 0xffff0000, RZ, 0xc0, !PT ;  /* 0xffff000052037812 */ /* 0x000fe200078ec0ff */
[----:B------:R-:W-:Y:S01]  /*6c50*/  FFMA R31, R49, R0, R31 ;  /* 0x00000000311f7223 */ /* 0x000fe2000000001f */
[----:B------:R-:W-:Y:S01]  /*6c60*/  SHF.L.U32 R4, R83, 0x10, RZ ;  /* 0x0000001053047819 */ /* 0x000fe200000006ff */
[----:B------:R-:W-:Y:S01]  /*6c70*/  FFMA R28, R49, R2, R28 ;  /* 0x00000002311c7223 */ /* 0x000fe2000000001c */
[----:B------:R-:W-:Y:S01]  /*6c80*/  F2FP.RELU.BF16.F32.PACK_AB R16, R17, R16 ;  /* 0x000000101110723e */ /* 0x000fe200000018ff */
[----:B------:R-:W-:Y:S01]  /*6c90*/  FFMA R29, R49, R3, R29 ;  /* 0x00000003311d7223 */ /* 0x000fe2000000001d */
[----:B------:R-:W-:Y:S01]  /*6ca0*/  LOP3.LUT R5, R83, 0xffff0000, RZ, 0xc0, !PT ;  /* 0xffff000053057812 */ /* 0x000fe200078ec0ff */
[----:B------:R-:W-:Y:S01]  /*6cb0*/  FFMA R30, R49, R4, R30 ;  /* 0x00000004311e7223 */ /* 0x000fe2000000001e */
[----:B------:R-:W-:Y:S02]  /*6cc0*/  F2FP.RELU.BF16.F32.PACK_AB R17, R23, R18 ;  /* 0x000000121711723e */ /* 0x000fe400000018ff */
[----:B------:R-:W-:Y:S01]  /*6cd0*/  F2FP.RELU.BF16.F32.PACK_AB R18, R21, R20 ;  /* 0x000000141512723e */ /* 0x000fe200000018ff */
[----:B------:R-:W-:Y:S01]  /*6ce0*/  FFMA R35, R49, R5, R35 ;  /* 0x0000000531237223 */ /* 0x000fe20000000023 */
[----:B------:R-:W-:Y:S02]  /*6cf0*/  F2FP.RELU.BF16.F32.PACK_AB R19, R27, R22 ;  /* 0x000000161b13723e */ /* 0x000fe400000018ff */
[----:B------:R-:W-:Y:S02]  /*6d00*/  F2FP.RELU.BF16.F32.PACK_AB R24, R25, R24 ;  /* 0x000000181918723e */ /* 0x000fe400000018ff */
[----:B------:R-:W-:Y:S01]  /*6d10*/  F2FP.RELU.BF16.F32.PACK_AB R25, R31, R26 ;  /* 0x0000001a1f19723e */ /* 0x000fe200000018ff */
[----:B------:R1:W-:Y:S01]  /*6d20*/  STS.128 [R106+0x20], R16 ;  /* 0x000020106a007388 */ /* 0x0003e20000000c00 */
[----:B------:R-:W-:Y:S02]  /*6d30*/  F2FP.RELU.BF16.F32.PACK_AB R26, R29, R28 ;  /* 0x0000001c1d1a723e */ /* 0x000fe400000018ff */
[----:B------:R-:W-:Y:S05]  /*6d40*/  F2FP.RELU.BF16.F32.PACK_AB R27, R35, R30 ;  /* 0x0000001e231b723e */ /* 0x000fea00000018ff */
[----:B------:R1:W-:Y:S01]  /*6d50*/  STS.128 [R114+0x30], R24 ;  /* 0x0000301872007388 */ /* 0x0003e20000000c00 */
[----:B------:R-:W-:Y:S01]  /*6d60*/  @!PT LDS RZ, [RZ] ;  /* 0x00000000fffff984 */ /* 0x000fe20000000800 */
[----:B------:R-:W-:Y:S01]  /*6d70*/  @!PT LDS RZ, [RZ] ;  /* 0x00000000fffff984 */ /* 0x000fe20000000800 */
[----:B------:R-:W-:Y:S01]  /*6d80*/  @!PT LDS RZ, [RZ] ;  /* 0x00000000fffff984 */ /* 0x000fe20000000800 */
[----:B------:R-:W-:Y:S01]  /*6d90*/  @!PT LDS RZ, [RZ] ;  /* 0x00000000fffff984 */ /* 0x000fe20000000800 */
[----:B------:R2:W-:Y:S07]  /*6da0*/  MEMBAR.ALL.CTA ;  /* 0x0000000000007992 */ /* 0x0005ee0000008000 */
[----:B--2---:R-:W2:Y:S02]  /*6db0*/  FENCE.VIEW.ASYNC.S ;  /* 0x00000000000073c6 */ /* 0x004ea40000000000 */
[----:B--2---:R-:W-:Y:S06]  /*6dc0*/  BAR.SYNC.DEFER_BLOCKING 0x1, 0x80 ;  /* 0x0042000000007b1d */ /* 0x004fec0000010000 */
[----:B------:R-:W-:Y:S05]  /*6dd0*/  @P0 BRA `(.L_x_122) ;  /* 0x0000000000280947 */ /* 0x000fea0003800000 */
[----:B------:R-:W-:Y:S02]  /*6de0*/  UIADD3 UR4, UPT, UPT, UR46, 0x200, URZ ;  /* 0x000002002e047890 */ /* 0x000fe4000fffe0ff */
[----:B------:R-:W-:Y:S01]  /*6df0*/  UIADD3 UR6, UP0, UPT, UR50, 0x680, URZ ;  /* 0x0000068032067890 */ /* 0x000fe2000ff1e0ff */
[----:B------:R-:W-:Y:S03]  /*6e00*/  UMOV UR43, UR36 ;  /* 0x00000024002b7c82 */ /* 0x000fe60008000000 */
[----:B------:R-:W-:Y:S01]  /*6e10*/  MOV R101, UR4 ;  /* 0x0000000400657c02 */ /* 0x000fe20008000f00 */
[----:B------:R-:W-:Y:S03]  /*6e20*/  UIADD3.X UR7, UPT, UPT, URZ, UR51, URZ, UP0, !UPT ;  /* 0x00000033ff077290 */ /* 0x000fe600087fe4ff */
[----:B------:R-:W-:Y:S11]  /*6e30*/  R2UR UR40, R101 ;  /* 0x00000000652872ca */ /* 0x000ff600000e0000 */
[----:B------:R-:W-:Y:S02]  /*6e40*/  @!UPT UIADD3 URZ, UPT, UPT, URZ, URZ, URZ ;  /* 0x000000fffffff290 */ /* 0x000fe4000fffe0ff */
[----:B------:R2:W-:Y:S01]  /*6e50*/  UTMASTG.3D [UR40], [UR6] ;  /* 0x00000028060073b5 */ /* 0x0005e20008010000 */
[----:B------:R0:W-:Y:S01]  /*6e60*/  UTMACMDFLUSH ;  /* 0x00000000000079b7 */ /* 0x0001e20000000000 */
[----:B--2---:R-:W-:Y:S04]  /*6e70*/  DEPBAR.LE SB0, 0x1 ;  /* 0x000080400000791a */ /* 0x004fe80000000000 */
.L_x_122:
[----:B------:R-:W-:Y:S05]  /*6e80*/  BSYNC.RECONVERGENT B0 ;  /* 0x0000000000007941 */ /* 0x000fea0003800200 */
.L_x_121:
[----:B------:R-:W-:Y:S01]  /*6e90*/  BAR.SYNC.DEFER_BLOCKING 0x1, 0x80 ;  /* 0x0042000000007b1d */ /* 0x000fe20000010000 */
[----:B------:R-:W-:Y:S01]  /*6ea0*/  ISETP.NE.AND P1, PT, R115, RZ, PT ;  /* 0x000000ff7300720c */ /* 0x000fe20003f25270 */
[----:B------:R-:W-:Y:S01]  /*6eb0*/  UISETP.NE.AND UP0, UPT, UR47, URZ, UPT ;  /* 0x000000ff2f00728c */ /* 0x000fe2000bf05270 */
[----:B------:R-:W-:Y:S11]  /*6ec0*/  LEA R2, R60, UR46, 0x3 ;  /* 0x0000002e3c027c11 */ /* 0x000ff6000f8e18ff */
[----:B------:R-:W-:Y:S01]  /*6ed0*/  @!P1 SHF.L.U32 R3, R105, 0x1f, RZ ;  /* 0x0000001f69039819 */ /* 0x000fe200000006ff */
[----:B------:R-:W-:Y:S06]  /*6ee0*/  BRA.U !UP0, `(.L_x_123) ;  /* 0x0000000108247547 */ /* 0x000fec000b800000 */
[----:B------:R-:W-:Y:S01]  /*6ef0*/  IMAD.U32 R4, RZ, RZ, UR49 ;  /* 0x00000031ff047e24 */ /* 0x000fe2000f8e00ff */
[----:B------:R-:W-:Y:S01]  /*6f00*/  MOV R0, UR37 ;  /* 0x0000002500007c02 */ /* 0x000fe20008000f00 */
[----:B------:R-:W-:Y:S03]  /*6f10*/  UIADD3 UR49, UPT, UPT, UR49, 0x1, URZ ;  /* 0x0000000131317890 */ /* 0x000fe6000fffe0ff */
[----:B------:R-:W-:Y:S01]  /*6f20*/  @!P1 LEA R4, R4, UR46, 0x3 ;  /* 0x0000002e04049c11 */ /* 0x000fe2000f8e18ff */
[----:B------:R-:W-:Y:S04]  /*6f30*/  UISETP.NE.AND UP0, UPT, UR49, 0x4, UPT ;  /* 0x000000043100788c */ /* 0x000fe8000bf05270 */
[----:B------:R-:W-:Y:S01]  /*6f40*/  @!P1 VIADD R4, R4, 0xa0 ;  /* 0x000000a004049836 */ /* 0x000fe20000000000 */
[----:B------:R-:W-:Y:S04]  /*6f50*/  USEL UR49, UR49, URZ, UP0 ;  /* 0x000000ff31317287 */ /* 0x000fe80008000000 */
[----:B------:R-:W-:Y:S04]  /*6f60*/  @!P1 PRMT R0, R0, 0x654, R4 ;  /* 0x0000065400009816 */ /* 0x000fe80000000004 */
[----:B------:R2:W-:Y:S04]  /*6f70*/  @!P1 SYNCS.ARRIVE.TRANS64.RED.A1T0 RZ, [R0+URZ], RZ ;  /* 0x000000ff00ff99a7 */ /* 0x0005e800081004ff */
.L_x_123:
[----:B------:R-:W3:Y:S01]  /*6f80*/  @!P1 SYNCS.PHASECHK.TRANS64.TRYWAIT P0, [R2+URZ+0x80], R3 ;  /* 0x00008003020095a7 */ /* 0x000ee200080011ff */
[----:B------:R-:W-:Y:S01]  /*6f90*/  BSSY B1, `(.L_x_124) ;  /* 0x0000016000017945 */ /* 0x000fe20003800000 */
[----:B---3--:R-:W-:Y:S03]  /*6fa0*/  @!P1 SEL R61, RZ, 0x1, !P0 ;  /* 0x00000001ff3d9807 */ /* 0x008fe60004000000 */
[----:B------:R-:W-:Y:S05]  /*6fb0*/  @P1 BRA `(.L_x_125) ;  /* 0x00000000004c1947 */ /* 0x000fea0003800000 */
[----:B------:R-:W-:Y:S01]  /*6fc0*/  ISETP.NE.AND P0, PT, R61, RZ, PT ;  /* 0x000000ff3d00720c */ /* 0x000fe20003f05270 */
[----:B------:R-:W-:Y:S01]  /*6fd0*/  BSSY B0, `(.L_x_126) ;  /* 0x000000b000007945 */ /* 0x000fe20003800000 */
[----:B------:R-:W-:Y:S11]  /*6fe0*/  ISETP.NE.AND P1, PT, R62, RZ, PT ;  /* 0x000000ff3e00720c */ /* 0x000ff60003f25270 */
[----:B------:R-:W-:Y:S02]  /*6ff0*/  @!UPT UIADD3 URZ, UPT, UPT, URZ, URZ, URZ ;  /* 0x000000fffffff290 */ /* 0x000fe4000fffe0ff */
[C---:B------:R-:W-:Y:S01]  /*7000*/  @P1 IMAD R6, R60.reuse, 0x2000, R108 ;  /* 0x000020003c061824 */ /* 0x040fe200078e026c */
[C---:B------:R-:W-:Y:S01]  /*7010*/  @P1 LEA R4, R60.reuse, R106, 0xd ;  /* 0x0000006a3c041211 */ /* 0x040fe200078e68ff */
[C---:B------:R-:W-:Y:S02]  /*7020*/  @P1 IMAD R5, R60.reuse, 0x2000, R107 ;  /* 0x000020003c051824 */ /* 0x040fe400078e026b */
[----:B------:R-:W-:Y:S01]  /*7030*/  @P1 IMAD R3, R60, 0x2000, R114 ;  /* 0x000020003c031824 */ /* 0x000fe200078e0272 */
[----:B------:R-:W-:Y:S06]  /*7040*/  @P0 BRA `(.L_x_127) ;  /* 0x00000000000c0947 */ /* 0x000fec0003800000 */
[----:B--2---:R-:W-:Y:S04]  /*7050*/  SHF.L.U32 R0, R105, 0x1f, RZ ;  /* 0x0000001f69007819 */ /* 0x004fe800000006ff */
[----:B------:R-:W2:Y:S02]  /*7060*/  SYNCS.PHASECHK.TRANS64.TRYWAIT P0, [R2+URZ+0x80], R0 ;  /* 0x00008000020075a7 */ /* 0x000ea400080011ff */
[----:B--2---:R-:W-:Y:S05]  /*7070*/  @!P0 BRA `(.L_x_128) ;  /* 0x0000003400108947 */ /* 0x004fea0003800000 */
.L_x_127:
[----:B------:R-:W-:Y:S05]  /*7080*/  BSYNC B0 ;  /* 0x0000000000007941 */ /* 0x000fea0003800000 */
.L_x_126:
[----:B------:R-:W-:Y:S02]  /*7090*/  ISETP.NE.AND P0, PT, R62, RZ, PT ;  /* 0x000000ff3e00720c */ /* 0x000fe40003f05270 */
[----:B------:R-:W-:Y:S11]  /*70a0*/  IADD3 R60, PT, PT, R60, 0x1, RZ ;  /* 0x000000013c3c7810 */ /* 0x000ff60007ffe0ff */
[----:B------:R3:W1:Y:S04]  /*70b0*/  @P0 LDS.128 R56, [R6] ;  /* 0x0000000006380984 */ /* 0x0006680000000c00 */
[----:B------:R3:W1:Y:S04]  /*70c0*/  @P0 LDS.128 R64, [R5+0x10] ;  /* 0x0000100005400984 */ /* 0x0006680000000c00 */
[----:B------:R3:W1:Y:S04]  /*70d0*/  @P0 LDS.128 R72, [R4+0x20] ;  /* 0x0000200004480984 */ /* 0x0006680000000c00 */
[----:B------:R3:W1:Y:S02]  /*70e0*/  @P0 LDS.128 R80, [R3+0x30] ;  /* 0x0000300003500984 */ /* 0x0006640000000c00 */
.L_x_125:
[----:B------:R-:W-:Y:S05]  /*70f0*/  BSYNC B1 ;  /* 0x0000000000017941 */ /* 0x000fea0003800000 */
.L_x_124:
[----:B--2---:R-:W-:Y:S05]  /*7100*/  VIADD R0, R48, 0x20 ;  /* 0x0000002030007836 */ /* 0x004fea0000000000 */
[----:B------:R-:W-:Y:S04]  /*7110*/  SHF.R.U32.HI R0, RZ, 0x15, R0 ;  /* 0x00000015ff007819 */ /* 0x000fe80000011600 */
[----:B------:R-:W-:Y:S11]  /*7120*/  LOP3.LUT P0, RZ, R0, 0x3, R100, 0x48, !PT ;  /* 0x0000000300ff7812 */ /* 0x000ff60007804864 */
[----:B------:R-:W-:Y:S02]  /*7130*/  @!UPT UIADD3 URZ, UPT, UPT, URZ, URZ, URZ ;  /* 0x000000fffffff290 */ /* 0x000fe4000fffe0ff */
[----:B------:R-:W-:Y:S05]  /*7140*/  @!P0 BRA `(.L_x_129) ;  /* 0x0000000000408947 */ /* 0x000fea0003800000 */
[----:B------:R-:W2:Y:S01]  /*7150*/  LDCU.64 UR8, c[0x4][0x70] ;  /* 0x01000e00ff0877ac */ /* 0x000ea20008000a00 */
[----:B---3--:R-:W-:Y:S01]  /*7160*/  MOV R3, 0x0 ;  /* 0x0000000000037802 */ /* 0x008fe20000000f00 */
[----:B------:R-:W-:Y:S02]  /*7170*/  HFMA2 R12, -RZ, RZ, 0, 5.9604644775390625e-08 ;  /* 0x00000001ff0c7431 */ /* 0x000fe400000001ff */
[----:B-1----:R-:W-:Y:S02]  /*7180*/  IMAD.MOV.U32 R8, RZ, RZ, 0x192 ;  /* 0x00000192ff087424 */ /* 0x002fe400078e00ff */
[----:B------:R-:W-:Y:S01]  /*7190*/  IMAD.MOV.U32 R13, RZ, RZ, RZ ;  /* 0x000000ffff0d7224 */ /* 0x000fe200078e00ff */
[----:B------:R-:W1:Y:S01]  /*71a0*/  LDCU.64 UR6, c[0x4][0x78] ;  /* 0x01000f00ff0677ac */ /* 0x000e620008000a00 */
[----:B------:R-:W3:Y:S01]  /*71b0*/  LDC.64 R2, c[0x4][R3] ;  /* 0x0100000003027b82 */ /* 0x000ee20000000a00 */
[----:B------:R-:W5:Y:S01]  /*71c0*/  LDCU.64 UR4, c[0x4][0x10] ;  /* 0x01000200ff0477ac */ /* 0x000f620008000a00 */
[----:B--2---:R-:W-:Y:S01]  /*71d0*/  MOV R5, UR9 ;  /* 0x0000000900057c02 */ /* 0x004fe20008000f00 */
[----:B------:R-:W-:Y:S01]  /*71e0*/  IMAD.U32 R4, RZ, RZ, UR8 ;  /* 0x00000008ff047e24 */ /* 0x000fe2000f8e00ff */
[----:B-1----:R-:W-:Y:S01]  /*71f0*/  MOV R7, UR7 ;  /* 0x0000000700077c02 */ /* 0x002fe20008000f00 */
[----:B------:R-:W-:Y:S01]  /*7200*/  IMAD.U32 R6, RZ, RZ, UR6 ;  /* 0x00000006ff067e24 */ /* 0x000fe2000f8e00ff */
[----:B-----5:R-:W-:Y:S01]  /*7210*/  MOV R11, UR5 ;  /* 0x00000005000b7c02 */ /* 0x020fe20008000f00 */
[----:B------:R-:W-:Y:S02]  /*7220*/  IMAD.U32 R10, RZ, RZ, UR4 ;  /* 0x00000004ff0a7e24 */ /* 0x000fe4000f8e00ff */
[----:B------:R-:W-:Y:S07]  /*7230*/  LEPC R20, `(.L_x_129) ;  /* 0x000000001014794e */ /* 0x000fee0000000000 */
[----:B---34-:R-:W-:Y:S05]  /*7240*/  CALL.ABS.NOINC R2 ;  /* 0x0000000002007343 */ /* 0x018fea0003c00000 */
.L_x_129:
[----:B------:R-:W-:Y:S01]  /*7250*/  ISETP.NE.AND P6, PT, R115, RZ, PT ;  /* 0x000000ff7300720c */ /* 0x000fe20003fc5270 */
[----:B------:R-:W-:Y:S05]  /*7260*/  WARPSYNC.ALL ;  /* 0x0000000000007948 */ /* 0x000fea0003800000 */
[----:B------:R-:W-:Y:S01]  /*7270*/  R2UR UR4, R48 ;  /* 0x00000000300472ca */ /* 0x000fe200000e0000 */
[----:B------:R-:W-:Y:S01]  /*7280*/  BSSY.RECONVERGENT B0, `(.L_x_130) ;  /* 0x000008f000007945 */ /* 0x000fe20003800200 */
[----:B------:R-:W-:Y:S02]  /*7290*/  MOV R50, UR49 ;  /* 0x0000003100327c02 */ /* 0x000fe40008000f00 */
[----:B-1-3--:R-:W-:Y:S02]  /*72a0*/  SHF.L.U32 R3, R56, 0x10, RZ ;  /* 0x0000001038037819 */ /* 0x00afe400000006ff */
[----:B------:R-:W-:Y:S02]  /*72b0*/  MOV R63, UR37 ;  /* 0x00000025003f7c02 */ /* 0x000fe40008000f00 */
[----:B------:R-:W-:Y:S02]  /*72c0*/  @!P6 LEA R50, R50, UR46, 0x3 ;  /* 0x0000002e3232ec11 */ /* 0x000fe4000f8e18ff */
[----:B------:R-:W-:Y:S02]  /*72d0*/  LOP3.LUT R51, R57, 0xffff0000, RZ, 0xc0, !PT ;  /* 0xffff000039337812 */ /* 0x000fe400078ec0ff */
[----:B------:R-:W-:Y:S01]  /*72e0*/  @!P6 IADD3 R50, PT, PT, R50, 0xa0, RZ ;  /* 0x000000a03232e810 */ /* 0x000fe20007ffe0ff */
[----:B------:R-:W1:Y:S01]  /*72f0*/  LDTM.x32 R4, tmem[UR4+0x20] ;  /* 0x00002004000479ee */ /* 0x000e6200082c0000 */
[----:B------:R-:W-:Y:S02]  /*7300*/  ISETP.NE.AND P0, PT, R110, RZ, PT ;  /* 0x000000ff6e00720c */ /* 0x000fe40003f05270 */
[----:B------:R-:W-:Y:S02]  /*7310*/  @!P6 PRMT R63, R63, 0x654, R50 ;  /* 0x000006543f3fe816 */ /* 0x000fe40000000032 */
[----:B------:R-:W-:Y:S01]  /*7320*/  SHF.L.U32 R50, R57, 0x10, RZ ;  /* 0x0000001039327819 */ /* 0x000fe200000006ff */
[C---:B-1----:R-:W-:Y:S01]  /*7330*/  FMUL R0, R47.reuse, R4 ;  /* 0x000000042f007220 */ /* 0x042fe20000400000 */
[----:B------:R-:W-:Y:S01]  /*7340*/  LOP3.LUT R4, R56, 0xffff0000, RZ, 0xc0, !PT ;  /* 0xffff000038047812 */ /* 0x000fe200078ec0ff */
[C---:B------:R-:W-:Y:S01]  /*7350*/  FMUL R2, R47.reuse, R5 ;  /* 0x000000052f027220 */ /* 0x040fe20000400000 */
[----:B------:R-:W-:Y:S01]  /*7360*/  FMUL R7, R47, R7 ;  /* 0x000000072f077220 */ /* 0x000fe20000400000 */
[----:B------:R-:W-:Y:S01]  /*7370*/  FFMA R0, R49, R3, R0 ;  /* 0x0000000331007223 */ /* 0x000fe20000000000 */
[----:B------:R-:W-:Y:S01]  /*7380*/  FMUL R3, R47, R6 ;  /* 0x000000062f037220 */ /* 0x000fe20000400000 */
[----:B------:R-:W-:Y:S01]  /*7390*/  FFMA R2, R49, R4, R2 ;  /* 0x0000000431027223 */ /* 0x000fe20000000002 */
[C---:B------:R-:W-:Y:S01]  /*73a0*/  FMUL R4, R47.reuse, R8 ;  /* 0x000000082f047220 */ /* 0x040fe20000400000 */
[C---:B------:R-:W-:Y:S01]  /*73b0*/  FMUL R8, R47.reuse, R12 ;  /* 0x0000000c2f087220 */ /* 0x040fe20000400000 */
[C---:B------:R-:W-:Y:S01]  /*73c0*/  FMUL R12, R47.reuse, R16 ;  /* 0x000000102f0c7220 */ /* 0x040fe20000400000 */
[C---:B------:R-:W-:Y:S01]  /*73d0*/  FMUL R16, R47.reuse, R20 ;  /* 0x000000142f107220 */ /* 0x040fe20000400000 */
[----:B------:R-:W-:Y:S01]  /*73e0*/  F2FP.RELU.BF16.F32.PACK_AB R52, R2, R0 ;  /* 0x000000000234723e */ /* 0x000fe200000018ff */
[C---:B------:R-:W-:Y:S01]  /*73f0*/  FMUL R20, R47.reuse, R24 ;  /* 0x000000182f147220 */ /* 0x040fe20000400000 */
[C---:B------:R-:W-:Y:S01]  /*7400*/  LOP3.LUT R0, R58.reuse, 0xffff0000, RZ, 0xc0, !PT ;  /* 0xffff00003a007812 */ /* 0x040fe200078ec0ff */
[----:B------:R-:W-:Y:S01]  /*7410*/  FMUL R24, R47, R28 ;  /* 0x0000001c2f187220 */ /* 0x000fe20000400000 */
[----:B------:R-:W-:Y:S01]  /*7420*/  SHF.L.U32 R2, R59, 0x10, RZ ;  /* 0x000000103b027819 */ /* 0x000fe200000006ff */
[C---:B------:R-:W-:Y:S01]  /*7430*/  FMUL R28, R47.reuse, R32 ;  /* 0x000000202f1c7220 */ /* 0x040fe20000400000 */
[----:B------:R-:W-:Y:S01]  /*7440*/  SHF.L.U32 R32, R58, 0x10, RZ ;  /* 0x000000103a207819 */ /* 0x000fe200000006ff */
[----:B------:R-:W-:Y:S01]  /*7450*/  FMUL R5, R47, R9 ;  /* 0x000000092f057220 */ /* 0x000fe20000400000 */
[C---:B------:R-:W-:Y:S01]  /*7460*/  FFMA R3, R49.reuse, R50, R3 ;  /* 0x0000003231037223 */ /* 0x040fe20000000003 */
[----:B------:R-:W-:Y:S01]  /*7470*/  FFMA R7, R49, R51, R7 ;  /* 0x0000003331077223 */ /* 0x000fe20000000007 */
[----:B------:R-:W-:Y:S01]  /*7480*/  FMUL R6, R47, R10 ;  /* 0x0000000a2f067220 */ /* 0x000fe20000400000 */
[----:B------:R-:W-:Y:S01]  /*7490*/  FFMA R4, R49, R32, R4 ;  /* 0x0000002031047223 */ /* 0x000fe20000000004 */
[----:B------:R-:W-:Y:S01]  /*74a0*/  LOP3.LUT R32, R59, 0xffff0000, RZ, 0xc0, !PT ;  /* 0xffff00003b207812 */ /* 0x000fe200078ec0ff */
[----:B------:R-:W-:Y:S01]  /*74b0*/  FFMA R5, R49, R0, R5 ;  /* 0x0000000031057223 */ /* 0x000fe20000000005 */
[C---:B------:R-:W-:Y:S01]  /*74c0*/  SHF.L.U32 R0, R64.reuse, 0x10, RZ ;  /* 0x0000001040007819 */ /* 0x040fe200000006ff */
[----:B------:R-:W-:Y:S01]  /*74d0*/  FMUL R11, R47, R11 ;  /* 0x0000000b2f0b7220 */ /* 0x000fe20000400000 */
[----:B------:R-:W-:Y:S01]  /*74e0*/  F2FP.RELU.BF16.F32.PACK_AB R53, R7, R3 ;  /* 0x000000030735723e */ /* 0x000fe200000018ff */
[C---:B------:R-:W-:Y:S01]  /*74f0*/  FFMA R6, R49.reuse, R2, R6 ;  /* 0x0000000231067223 */ /* 0x040fe20000000006 */
[----:B------:R-:W-:Y:S01]  /*7500*/  LOP3.LUT R2, R64, 0xffff0000, RZ, 0xc0, !PT ;  /* 0xffff000040027812 */ /* 0x000fe200078ec0ff */
[----:B------:R-:W-:Y:S01]  /*7510*/  FFMA R11, R49, R32, R11 ;  /* 0x00000020310b7223 */ /* 0x000fe2000000000b */
[----:B------:R-:W-:Y:S01]  /*7520*/  SHF.L.U32 R3, R65, 0x10, RZ ;  /* 0x0000001041037819 */ /* 0x000fe200000006ff */
[----:B------:R-:W-:Y:S01]  /*7530*/  FFMA R8, R49, R0, R8 ;  /* 0x0000000031087223 */ /* 0x000fe20000000008 */
[----:B------:R-:W-:Y:S01]  /*7540*/  LOP3.LUT R0, R65, 0xffff0000, RZ, 0xc0, !PT ;  /* 0xffff000041007812 */ /* 0x000fe200078ec0ff */
[----:B------:R-:W-:Y:S01]  /*7550*/  FMUL R9, R47, R13 ;  /* 0x0000000d2f097220 */ /* 0x000fe20000400000 */
[----:B------:R-:W-:Y:S01]  /*7560*/  F2FP.RELU.BF16.F32.PACK_AB R54, R5, R4 ;  /* 0x000000040536723e */ /* 0x000fe200000018ff */
[----:B------:R-:W-:Y:S01]  /*7570*/  FMUL R10, R47, R14 ;  /* 0x0000000e2f0a7220 */ /* 0x000fe20000400000 */
[----:B------:R-:W-:Y:S01]  /*7580*/  F2FP.RELU.BF16.F32.PACK_AB R55, R11, R6 ;  /* 0x000000060b37723e */ /* 0x000fe200000018ff */
[----:B------:R-:W-:Y:S01]  /*7590*/  FMUL R15, R47, R15 ;  /* 0x0000000f2f0f7220 */ /* 0x000fe20000400000 */
[----:B------:R-:W-:Y:S01]  /*75a0*/  SHF.L.U32 R4, R81, 0x10, RZ ;  /* 0x0000001051047819 */ /* 0x000fe200000006ff */
[C---:B------:R-:W-:Y:S01]  /*75b0*/  FFMA R9, R49.reuse, R2, R9 ;  /* 0x0000000231097223 */ /* 0x040fe20000000009 */
[C---:B------:R-:W-:Y:S01]  /*75c0*/  SHF.L.U32 R2, R66.reuse, 0x10, RZ ;  /* 0x0000001042027819 */ /* 0x040fe200000006ff */
[C---:B------:R-:W-:Y:S01]  /*75d0*/  FFMA R10, R49.reuse, R3, R10 ;  /* 0x00000003310a7223 */ /* 0x040fe2000000000a */
[----:B------:R-:W-:Y:S01]  /*75e0*/  LOP3.LUT R3, R66, 0xffff0000, RZ, 0xc0, !PT ;  /* 0xffff000042037812 */ /* 0x000fe200078ec0ff */
[----:B------:R-:W-:Y:S01]  /*75f0*/  FFMA R15, R49, R0, R15 ;  /* 0x00000000310f7223 */ /* 0x000fe2000000000f */
[----:B------:R-:W-:Y:S01]  /*7600*/  SHF.L.U32 R0, R67, 0x10, RZ ;  /* 0x0000001043007819 */ /* 0x000fe200000006ff */
[----:B------:R-:W-:Y:S01]  /*7610*/  FMUL R13, R47, R17 ;  /* 0x000000112f0d7220 */ /* 0x000fe20000400000 */
[----:B------:R-:W-:Y:S01]  /*7620*/  F2FP.RELU.BF16.F32.PACK_AB R8, R9, R8 ;  /* 0x000000080908723e */ /* 0x000fe200000018ff */
[----:B------:R-:W-:Y:S01]  /*7630*/  FMUL R14, R47, R18 ;  /* 0x000000122f0e7220 */ /* 0x000fe20000400000 */
[----:B------:R-:W-:Y:S01]  /*7640*/  F2FP.RELU.BF16.F32.PACK_AB R9, R15, R10 ;  /* 0x0000000a0f09723e */ /* 0x000fe200000018ff */
[----:B------:R-:W-:Y:S01]  /*7650*/  FFMA R12, R49, R2, R12 ;  /* 0x00000002310c7223 */ /* 0x000fe2000000000c */
[----:B------:R-:W-:Y:S01]  /*7660*/  LOP3.LUT R2, R67, 0xffff0000, RZ, 0xc0, !PT ;  /* 0xffff000043027812 */ /* 0x000fe200078ec0ff */
[----:B------:R-:W-:Y:S01]  /*7670*/  FFMA R13, R49, R3, R13 ;  /* 0x00000003310d7223 */ /* 0x000fe2000000000d */
[----:B------:R-:W-:Y:S01]  /*7680*/  SHF.L.U32 R3, R73, 0x10, RZ ;  /* 0x0000001049037819 */ /* 0x000fe200000006ff */
[----:B------:R-:W-:Y:S01]  /*7690*/  FFMA R14, R49, R0, R14 ;  /* 0x00000000310e7223 */ /* 0x000fe2000000000e */
[C---:B------:R-:W-:Y:S01]  /*76a0*/  SHF.L.U32 R0, R72.reuse, 0x10, RZ ;  /* 0x0000001048007819 */ /* 0x040fe200000006ff */
[----:B------:R-:W-:Y:S01]  /*76b0*/  FMUL R19, R47, R19 ;  /* 0x000000132f137220 */ /* 0x000fe20000400000 */
[----:B------:R-:W-:Y:S01]  /*76c0*/  F2FP.RELU.BF16.F32.PACK_AB R10, R13, R12 ;  /* 0x0000000c0d0a723e */ /* 0x000fe200000018ff */
[----:B------:R-:W-:Y:S01]  /*76d0*/  FMUL R17, R47, R21 ;  /* 0x000000152f117220 */ /* 0x000fe20000400000 */
[----:B------:R-:W-:Y:S01]  /*76e0*/  LOP3.LUT R5, R83, 0xffff0000, RZ, 0xc0, !PT ;  /* 0xffff000053057812 */ /* 0x000fe200078ec0ff */
[C---:B------:R-:W-:Y:S01]  /*76f0*/  FFMA R19, R49.reuse, R2, R19 ;  /* 0x0000000231137223 */ /* 0x040fe20000000013 */
[----:B------:R-:W-:Y:S01]  /*7700*/  LOP3.LUT R2, R72, 0xffff0000, RZ, 0xc0, !PT ;  /* 0xffff000048027812 */ /* 0x000fe200078ec0ff */
[----:B------:R1:W-:Y:S01]  /*7710*/  STS.128 [R108+0x2000], R52 ;  /* 0x002000346c007388 */ /* 0x0003e20000000c00 */
[----:B------:R-:W-:Y:S01]  /*7720*/  FFMA R16, R49, R0, R16 ;  /* 0x0000000031107223 */ /* 0x000fe20000000010 */
[----:B------:R-:W-:Y:S01]  /*7730*/  LOP3.LUT R0, R73, 0xffff0000, RZ, 0xc0, !PT ;  /* 0xffff000049007812 */ /* 0x000fe200078ec0ff */
[----:B------:R-:W-:Y:S01]  /*7740*/  FMUL R18, R47, R22 ;  /* 0x000000162f127220 */ /* 0x000fe20000400000 */
[----:B------:R-:W-:Y:S01]  /*7750*/  F2FP.RELU.BF16.F32.PACK_AB R11, R19, R14 ;  /* 0x0000000e130b723e */ /* 0x000fe200000018ff */
[----:B------:R-:W-:Y:S01]  /*7760*/  FMUL R23, R47, R23 ;  /* 0x000000172f177220 */ /* 0x000fe20000400000 */
[C---:B------:R-:W-:Y:S01]  /*7770*/  FFMA R17, R49.reuse, R2, R17 ;  /* 0x0000000231117223 */ /* 0x040fe20000000011 */
[C---:B------:R-:W-:Y:S01]  /*7780*/  SHF.L.U32 R2, R74.reuse, 0x10, RZ ;  /* 0x000000104a027819 */ /* 0x040fe200000006ff */
[----:B------:R-:W-:Y:S01]  /*7790*/  FFMA R18, R49, R3, R18 ;  /* 0x0000000331127223 */ /* 0x000fe20000000012 */
[----:B------:R-:W-:Y:S01]  /*77a0*/  SHF.L.U32 R3, R75, 0x10, RZ ;  /* 0x000000104b037819 */ /* 0x000fe200000006ff */
[----:B------:R1:W-:Y:S01]  /*77b0*/  STS.128 [R107+0x2010], R8 ;  /* 0x002010086b007388 */ /* 0x0003e20000000c00 */
[----:B------:R-:W-:Y:S01]  /*77c0*/  F2FP.RELU.BF16.F32.PACK_AB R16, R17, R16 ;  /* 0x000000101110723e */ /* 0x000fe200000018ff */
[----:B------:R-:W-:Y:S01]  /*77d0*/  FFMA R23, R49, R0, R23 ;  /* 0x0000000031177223 */ /* 0x000fe20000000017 */
[----:B------:R-:W-:Y:S01]  /*77e0*/  LOP3.LUT R0, R74, 0xffff0000, RZ, 0xc0, !PT ;  /* 0xffff00004a007812 */ /* 0x000fe200078ec0ff */
[C---:B------:R-:W-:Y:S01]  /*77f0*/  FMUL R21, R47.reuse, R25 ;  /* 0x000000192f157220 */ /* 0x040fe20000400000 */
[----:B------:R-:W-:Y:S01]  /*7800*/  FMUL R22, R47, R26 ;  /* 0x0000001a2f167220 */ /* 0x000fe20000400000 */
[C---:B------:R-:W-:Y:S01]  /*7810*/  FFMA R20, R49.reuse, R2, R20 ;  /* 0x0000000231147223 */ /* 0x040fe20000000014 */
[C---:B------:R-:W-:Y:S01]  /*7820*/  SHF.L.U32 R2, R80.reuse, 0x10, RZ ;  /* 0x0000001050027819 */ /* 0x040fe200000006ff */
[----:B------:R-:W-:Y:S01]  /*7830*/  FFMA R21, R49, R0, R21 ;  /* 0x0000000031157223 */ /* 0x000fe20000000015 */
[----:B------:R-:W-:Y:S01]  /*7840*/  LOP3.LUT R0, R75, 0xffff0000, RZ, 0xc0, !PT ;  /* 0xffff00004b007812 */ /* 0x000fe200078ec0ff */
[----:B------:R-:W-:Y:S01]  /*7850*/  FFMA R22, R49, R3, R22 ;  /* 0x0000000331167223 */ /* 0x000fe20000000016 */
[C---:B------:R-:W-:Y:S01]  /*7860*/  FMUL R27, R47.reuse, R27 ;  /* 0x0000001b2f1b7220 */ /* 0x040fe20000400000 */
[----:B------:R-:W-:Y:S01]  /*7870*/  LOP3.LUT R3, R80, 0xffff0000, RZ, 0xc0, !PT ;  /* 0xffff000050037812 */ /* 0x000fe200078ec0ff */
[C---:B------:R-:W-:Y:S01]  /*7880*/  FMUL R25, R47.reuse, R29 ;  /* 0x0000001d2f197220 */ /* 0x040fe20000400000 */
[----:B------:R-:W-:Y:S01]  /*7890*/  FMUL R26, R47, R30 ;  /* 0x0000001e2f1a7220 */ /* 0x000fe20000400000 */
[C---:B------:R-:W-:Y:S01]  /*78a0*/  FFMA R27, R49.reuse, R0, R27 ;  /* 0x00000000311b7223 */ /* 0x040fe2000000001b */
[----:B------:R-:W-:Y:S01]  /*78b0*/  FFMA R24, R49, R2, R24 ;  /* 0x0000000231187223 */ /* 0x000fe20000000018 */
[----:B------:R-:W-:Y:S01]  /*78c0*/  LOP3.LUT R0, R81, 0xffff0000, RZ, 0xc0, !PT ;  /* 0xffff000051007812 */ /* 0x000fe200078ec0ff */
[----:B------:R-:W-:Y:S01]  /*78d0*/  FFMA R25, R49, R3, R25 ;  /* 0x0000000331197223 */ /* 0x000fe20000000019 */
[----:B------:R-:W-:Y:S01]  /*78e0*/  FMUL R31, R47, R31 ;  /* 0x0000001f2f1f7220 */ /* 0x000fe20000400000 */
[C---:B------:R-:W-:Y:S01]  /*78f0*/  SHF.L.U32 R2, R82.reuse, 0x10, RZ ;  /* 0x0000001052027819 */ /* 0x040fe200000006ff */
[----:B------:R-:W-:Y:S01]  /*7900*/  FFMA R26, R49, R4, R26 ;  /* 0x00000004311a7223 */ /* 0x000fe2000000001a */
[----:B------:R-:W-:Y:S01]  /*7910*/  LOP3.LUT R3, R82, 0xffff0000, RZ, 0xc0, !PT ;  /* 0xffff000052037812 */ /* 0x000fe200078ec0ff */
[----:B------:R-:W-:Y:S01]  /*7920*/  FMUL R29, R47, R33 ;  /* 0x000000212f1d7220 */ /* 0x000fe20000400000 */
[----:B------:R-:W-:Y:S01]  /*7930*/  SHF.L.U32 R4, R83, 0x10, RZ ;  /* 0x0000001053047819 */ /* 0x000fe200000006ff */
[----:B------:R-:W-:Y:S01]  /*7940*/  FMUL R30, R47, R34 ;  /* 0x000000222f1e7220 */ /* 0x000fe20000400000 */
[----:B------:R-:W-:Y:S01]  /*7950*/  F2FP.RELU.BF16.F32.PACK_AB R17, R23, R18 ;  /* 0x000000121711723e */ /* 0x000fe200000018ff */
[----:B------:R-:W-:Y:S01]  /*7960*/  FFMA R31, R49, R0, R31 ;  /* 0x00000000311f7223 */ /* 0x000fe2000000001f */
[----:B------:R-:W-:Y:S01]  /*7970*/  FMUL R35, R47, R35 ;  /* 0x000000232f237220 */ /* 0x000fe20000400000 */
[----:B------:R-:W-:Y:S01]  /*7980*/  F2FP.RELU.BF16.F32.PACK_AB R18, R21, R20 ;  /* 0x000000141512723e */ /* 0x000fe200000018ff */
[----:B------:R-:W-:Y:S01]  /*7990*/  FFMA R28, R49, R2, R28 ;  /* 0x00000002311c7223 */ /* 0x000fe2000000001c */
[----:B------:R-:W-:Y:S01]  /*79a0*/  F2FP.RELU.BF16.F32.PACK_AB R19, R27, R22 ;  /* 0x000000161b13723e */ /* 0x000fe200000018ff */
[C---:B------:R-:W-:Y:S01]  /*79b0*/  FFMA R29, R49.reuse, R3, R29 ;  /* 0x00000003311d7223 */ /* 0x040fe2000000001d */
[C---:B------:R-:W-:Y:S01]  /*79c0*/  FFMA R30, R49.reuse, R4, R30 ;  /* 0x00000004311e7223 */ /* 0x040fe2000000001e */
[----:B------:R-:W-:Y:S01]  /*79d0*/  FFMA R35, R49, R5, R35 ;  /* 0x0000000531237223 */ /* 0x000fe20000000023 */
[----:B------:R-:W-:Y:S01]  /*79e0*/  F2FP.RELU.BF16.F32.PACK_AB R24, R25, R24 ;  /* 0x000000181918723e */ /* 0x000fe200000018ff */
[----:B------:R1:W-:Y:S01]  /*79f0*/  STS.128 [R106+0x2020], R16 ;  /* 0x002020106a007388 */ /* 0x0003e20000000c00 */
[----:B------:R-:W-:Y:S02]  /*7a00*/  F2FP.RELU.BF16.F32.PACK_AB R25, R31, R26 ;  /* 0x0000001a1f19723e */ /* 0x000fe400000018ff */
[----:B------:R-:W-:Y:S02]  /*7a10*/  F2FP.RELU.BF16.F32.PACK_AB R26, R29, R28 ;  /* 0x0000001c1d1a723e */ /* 0x000fe400000018ff */
[----:B------:R-:W-:Y:S02]  /*7a20*/  F2FP.RELU.BF16.F32.PACK_AB R27, R35, R30 ;  /* 0x0000001e231b723e */ /* 0x000fe400000018ff */
[----:B------:R-:W-:Y:S02]  /*7a30*/  LEA R0, R60, UR46, 0x3 ;  /* 0x0000002e3c007c11 */ /* 0x000fe4000f8e18ff */
[----:B------:R-:W-:Y:S01]  /*7a40*/  @!P6 SHF.L.U32 R2, R105, 0x1f, RZ ;  /* 0x0000001f6902e819 */ /* 0x000fe200000006ff */
        /* <DEDUP_REMOVED lines=9> */
[----:B------:R-:W-:Y:S02]  /*7ae0*/  UIADD3 UR8, UP0, UPT, UR50, 0x680, URZ ;  /* 0x0000068032087890 */ /* 0x000fe4000ff1e0ff */
[----:B------:R-:W-:Y:S02]  /*7af0*/  UIADD3 UR5, UPT, UPT, UR41, 0x20, URZ ;  /* 0x0000002029057890 */ /* 0x000fe4000fffe0ff */
[----:B------:R-:W-:Y:S02]  /*7b00*/  UIADD3 UR4, UPT, UPT, UR46, 0x2200, URZ ;  /* 0x000022002e047890 */ /* 0x000fe4000fffe0ff */
[----:B------:R-:W-:Y:S01]  /*7b10*/  UIADD3.X UR9, UPT, UPT, URZ, UR51, URZ, UP0, !UPT ;  /* 0x00000033ff097290 */ /* 0x000fe200087fe4ff */
[----:B------:R-:W-:Y:S01]  /*7b20*/  UMOV UR6, UR42 ;  /* 0x0000002a00067c82 */ /* 0x000fe20008000000 */
[----:B------:R-:W-:Y:S07]  /*7b30*/  UMOV UR7, UR36 ;  /* 0x0000002400077c82 */ /* 0x000fee0008000000 */
[----:B------:R2:W-:Y:S01]  /*7b40*/  UTMASTG.3D [UR4], [UR8] ;  /* 0x00000004080073b5 */ /* 0x0005e20008010000 */
[----:B------:R0:W-:Y:S01]  /*7b50*/  UTMACMDFLUSH ;  /* 0x00000000000079b7 */ /* 0x0001e20000000000 */
[----:B--2---:R-:W-:Y:S04]  /*7b60*/  DEPBAR.LE SB0, 0x1 ;  /* 0x000080400000791a */ /* 0x004fe80000000000 */
.L_x_131:
[----:B------:R-:W-:Y:S05]  /*7b70*/  BSYNC.RECONVERGENT B0 ;  /* 0x0000000000007941 */ /* 0x000fea0003800200 */
.L_x_130:
[----:B------:R-:W-:Y:S01]  /*7b80*/  BAR.SYNC.DEFER_BLOCKING 0x1, 0x80 ;  /* 0x0042000000007b1d */ /* 0x000fe20000010000 */
[----:B------:R-:W-:Y:S04]  /*7b90*/  UIADD3 UR40, UPT, UPT, UR49, 0x1, URZ ;  /* 0x0000000131287890 */ /* 0x000fe8000fffe0ff */
[----:B------:R-:W-:Y:S04]  /*7ba0*/  UISETP.NE.AND UP0, UPT, UR40, 0x4, UPT ;  /* 0x000000042800788c */ /* 0x000fe8000bf05270 */
[----:B------:R-:W-:Y:S01]  /*7bb0*/  USEL UR40, UR40, URZ, UP0 ;  /* 0x000000ff28287287 */ /* 0x000fe20008000000 */
[----:B------:R2:W-:Y:S01]  /*7bc0*/  @!P6 SYNCS.ARRIVE.TRANS64.RED.A1T0 RZ, [R63+URZ], RZ ;  /* 0x000000ff3fffe9a7 */ /* 0x0005e200081004ff */
[----:B------:R-:W-:Y:S01]  /*7bd0*/  BSSY B1, `(.L_x_132) ;  /* 0x0000017000017945 */ /* 0x000fe20003800000 */
[----:B------:R-:W3:Y:S02]  /*7be0*/  @!P6 SYNCS.PHASECHK.TRANS64.TRYWAIT P0, [R0+URZ+0x80], R2 ;  /* 0x000080020000e5a7 */ /* 0x000ee400080011ff */
[----:B---3--:R-:W-:Y:S01]  /*7bf0*/  @!P6 SEL R61, RZ, 0x1, !P0 ;  /* 0x00000001ff3de807 */ /* 0x008fe20004000000 */
[----:B--2---:R-:W-:Y:S06]  /*7c00*/  @P6 BRA `(.L_x_133) ;  /* 0x00000000004c6947 */ /* 0x004fec0003800000 */
        /* <DEDUP_REMOVED lines=9> */
[----:B------:R-:W-:Y:S04]  /*7ca0*/  SHF.L.U32 R6, R105, 0x1f, RZ ;  /* 0x0000001f69067819 */ /* 0x000fe800000006ff */
[----:B------:R-:W2:Y:S02]  /*7cb0*/  SYNCS.PHASECHK.TRANS64.TRYWAIT P0, [R0+URZ+0x80], R6 ;  /* 0x00008006000075a7 */ /* 0x000ea400080011ff */
[----:B--2---:R-:W-:Y:S05]  /*7cc0*/  @!P0 BRA `(.L_x_136) ;  /* 0x0000002800108947 */ /* 0x004fea0003800000 */
.L_x_135:
[----:B------:R-:W-:Y:S05]  /*7cd0*/  BSYNC B0 ;  /* 0x0000000000007941 */ /* 0x000fea0003800000 */
.L_x_134:
[----:B------:R-:W-:Y:S02]  /*7ce0*/  ISETP.NE.AND P0, PT, R62, RZ, PT ;  /* 0x000000ff3e00720c */ /* 0x000fe40003f05270 */
[----:B------:R-:W-:Y:S11]  /*7cf0*/  IADD3 R60, PT, PT, R60, 0x1, RZ ;  /* 0x000000013c3c7810 */ /* 0x000ff60007ffe0ff */
[----:B------:R3:W1:Y:S04]  /*7d00*/  @P0 LDS.128 R56, [R5] ;  /* 0x0000000005380984 */ /* 0x0006680000000c00 */
[----:B------:R3:W1:Y:S04]  /*7d10*/  @P0 LDS.128 R64, [R4+0x10] ;  /* 0x0000100004400984 */ /* 0x0006680000000c00 */
[----:B------:R3:W1:Y:S04]  /*7d20*/  @P0 LDS.128 R72, [R3+0x20] ;  /* 0x0000200003480984 */ /* 0x0006680000000c00 */
[----:B------:R3:W1:Y:S02]  /*7d30*/  @P0 LDS.128 R80, [R2+0x30] ;  /* 0x0000300002500984 */ /* 0x0006640000000c00 */
.L_x_133:
[----:B------:R-:W-:Y:S05]  /*7d40*/  BSYNC B1 ;  /* 0x0000000000017941 */ /* 0x000fea0003800000 */
.L_x_132:
        /* <DEDUP_REMOVED lines=21> */
.L_x_137:
        /* <DEDUP_REMOVED lines=146> */
.L_x_139:
[----:B------:R-:W-:Y:S05]  /*87c0*/  BSYNC.RECONVERGENT B0 ;  /* 0x0000000000007941 */ /* 0x000fea0003800200 */
.L_x_138:
        /* <DEDUP_REMOVED lines=21> */
.L_x_143:
[----:B------:R-:W-:Y:S05]  /*8920*/  BSYNC B0 ;  /* 0x0000000000007941 */ /* 0x000fea0003800000 */
.L_x_142:
[----:B------:R-:W-:Y:S11]  /*8930*/  ISETP.NE.AND P0, PT, R62, RZ, PT ;  /* 0x000000ff3e00720c */ /* 0x000ff60003f05270 */
[----:B------:R-:W-:Y:S02]  /*8940*/  @!UPT UIADD3 URZ, UPT, UPT, URZ, URZ, URZ ;  /* 0x000000fffffff290 */ /* 0x000fe4000fffe0ff */
[----:B------:R3:W1:Y:S04]  /*8950*/  @P0 LDS.128 R56, [R4] ;  /* 0x0000000004380984 */ /* 0x0006680000000c00 */
[----:B------:R3:W1:Y:S04]  /*8960*/  @P0 LDS.128 R64, [R3+0x10] ;  /* 0x0000100003400984 */ /* 0x0006680000000c00 */
[----:B------:R3:W1:Y:S04]  /*8970*/  @P0 LDS.128 R72, [R2+0x20] ;  /* 0x0000200002480984 */ /* 0x0006680000000c00 */
[----:B------:R3:W1:Y:S02]  /*8980*/  @P0 LDS.128 R80, [R60+0x30] ;  /* 0x000030003c500984 */ /* 0x0006640000000c00 */
.L_x_141:
[----:B------:R-:W-:Y:S05]  /*8990*/  BSYNC B1 ;  /* 0x0000000000017941 */ /* 0x000fea0003800000 */
.L_x_140:
        /* <DEDUP_REMOVED lines=21> */
.L_x_145:
[----:B------:R-:W-:Y:S01]  /*8af0*/  ISETP.NE.AND P0, PT, R110, RZ, PT ;  /* 0x000000ff6e00720c */ /* 0x000fe20003f05270 */
[----:B------:R-:W-:Y:S05]  /*8b00*/  WARPSYNC.ALL ;  /* 0x0000000000007948 */ /* 0x000fea0003800000 */
[----:B------:R-:W-:Y:S01]  /*8b10*/  R2UR UR4, R48 ;  /* 0x00000000300472ca */ /* 0x000fe200000e0000 */
[----:B------:R-:W-:Y:S01]  /*8b20*/  BSSY.RECONVERGENT B0, `(.L_x_146) ;  /* 0x000008b000007945 */ /* 0x000fe20003800200 */
[C---:B-1----:R-:W-:Y:S02]  /*8b30*/  SHF.L.U32 R48, R56.reuse, 0x10, RZ ;  /* 0x0000001038307819 */ /* 0x042fe400000006ff */
[----:B------:R-:W-:Y:S02]  /*8b40*/  LOP3.LUT R50, R56, 0xffff0000, RZ, 0xc0, !PT ;  /* 0xffff000038327812 */ /* 0x000fe400078ec0ff */
[C---:B------:R-:W-:Y:S02]  /*8b50*/  SHF.L.U32 R51, R57.reuse, 0x10, RZ ;  /* 0x0000001039337819 */ /* 0x040fe400000006ff */
[----:B------:R-:W-:Y:S02]  /*8b60*/  LOP3.LUT R52, R57, 0xffff0000, RZ, 0xc0, !PT ;  /* 0xffff000039347812 */ /* 0x000fe400078ec0ff */
[C---:B------:R-:W-:Y:S02]  /*8b70*/  SHF.L.U32 R53, R58.reuse, 0x10, RZ ;  /* 0x000000103a357819 */ /* 0x040fe400000006ff */
[----:B------:R-:W-:Y:S01]  /*8b80*/  LOP3.LUT R54, R58, 0xffff0000, RZ, 0xc0, !PT ;  /* 0xffff00003a367812 */ /* 0x000fe200078ec0ff */
[----:B---3--:R-:W1:Y:S01]  /*8b90*/  LDTM.x32 R4, tmem[UR4+0x60] ;  /* 0x00006004000479ee */ /* 0x008e6200082c0000 */
[C---:B------:R-:W-:Y:S01]  /*8ba0*/  SHF.L.U32 R55, R59.reuse, 0x10, RZ ;  /* 0x000000103b377819 */ /* 0x040fe200000006ff */
[----:B------:R-:W-:Y:S01]  /*8bb0*/  NOP ;  /* 0x0000000000007918 */ /* 0x000fe20000000000 */
[----:B------:R-:W-:Y:S02]  /*8bc0*/  LOP3.LUT R56, R59, 0xffff0000, RZ, 0xc0, !PT ;  /* 0xffff00003b387812 */ /* 0x000fe400078ec0ff */
[C---:B------:R-:W-:Y:S02]  /*8bd0*/  SHF.L.U32 R57, R64.reuse, 0x10, RZ ;  /* 0x0000001040397819 */ /* 0x040fe400000006ff */
[----:B------:R-:W-:Y:S02]  /*8be0*/  LOP3.LUT R58, R64, 0xffff0000, RZ, 0xc0, !PT ;  /* 0xffff0000403a7812 */ /* 0x000fe400078ec0ff */
[C---:B------:R-:W-:Y:S02]  /*8bf0*/  SHF.L.U32 R59, R65.reuse, 0x10, RZ ;  /* 0x00000010413b7819 */ /* 0x040fe400000006ff */
[----:B------:R-:W-:Y:S02]  /*8c00*/  LOP3.LUT R60, R65, 0xffff0000, RZ, 0xc0, !PT ;  /* 0xffff0000413c7812 */ /* 0x000fe400078ec0ff */
[C---:B------:R-:W-:Y:S02]  /*8c10*/  SHF.L.U32 R61, R66.reuse, 0x10, RZ ;  /* 0x00000010423d7819 */ /* 0x040fe400000006ff */
[----:B------:R-:W-:Y:S02]  /*8c20*/  LOP3.LUT R62, R66, 0xffff0000, RZ, 0xc0, !PT ;  /* 0xffff0000423e7812 */ /* 0x000fe400078ec0ff */
[C---:B------:R-:W-:Y:S02]  /*8c30*/  SHF.L.U32 R63, R67.reuse, 0x10, RZ ;  /* 0x00000010433f7819 */ /* 0x040fe400000006ff */
[----:B------:R-:W-:Y:S02]  /*8c40*/  IADD3 R116, PT, PT, R116, 0x110, RZ ;  /* 0x0000011074747810 */ /* 0x000fe40007ffe0ff */
[----:B------:R-:W-:Y:S02]  /*8c50*/  LOP3.LUT R64, R67, 0xffff0000, RZ, 0xc0, !PT ;  /* 0xffff000043407812 */ /* 0x000fe400078ec0ff */
[C---:B------:R-:W-:Y:S01]  /*8c60*/  SHF.L.U32 R65, R72.reuse, 0x10, RZ ;  /* 0x0000001048417819 */ /* 0x040fe200000006ff */
[C---:B-1----:R-:W-:Y:S01]  /*8c70*/  FMUL R4, R47.reuse, R4 ;  /* 0x000000042f047220 */ /* 0x042fe20000400000 */
[----:B------:R-:W-:Y:S01]  /*8c80*/  LOP3.LUT R66, R72, 0xffff0000, RZ, 0xc0, !PT ;  /* 0xffff000048427812 */ /* 0x000fe200078ec0ff */
[----:B------:R-:W-:Y:S01]  /*8c90*/  FMUL R5, R47, R5 ;  /* 0x000000052f057220 */ /* 0x000fe20000400000 */
[----:B------:R-:W-:Y:S01]  /*8ca0*/  LOP3.LUT R116, R116, 0xfefffff8, RZ, 0xc0, !PT ;  /* 0xfefffff874747812 */ /* 0x000fe200078ec0ff */
[----:B------:R-:W-:Y:S01]  /*8cb0*/  FFMA R4, R49, R48, R4 ;  /* 0x0000003031047223 */ /* 0x000fe20000000004 */
[----:B------:R-:W-:Y:S01]  /*8cc0*/  FMUL R6, R47, R6 ;  /* 0x000000062f067220 */ /* 0x000fe20000400000 */
[----:B------:R-:W-:Y:S01]  /*8cd0*/  FFMA R5, R49, R50, R5 ;  /* 0x0000003231057223 */ /* 0x000fe20000000005 */
[----:B------:R-:W-:Y:S01]  /*8ce0*/  SHF.L.U32 R67, R73, 0x10, RZ ;  /* 0x0000001049437819 */ /* 0x000fe200000006ff */
[----:B------:R1:W-:Y:S01]  /*8cf0*/  SYNCS.ARRIVE.TRANS64.RED.A1T0 RZ, [R116+URZ], RZ ;  /* 0x000000ff74ff79a7 */ /* 0x0003e200081004ff */
[----:B------:R-:W-:Y:S01]  /*8d00*/  FFMA R6, R49, R51, R6 ;  /* 0x0000003331067223 */ /* 0x000fe20000000006 */
[----:B------:R-:W-:Y:S01]  /*8d10*/  FMUL R7, R47, R7 ;  /* 0x000000072f077220 */ /* 0x000fe20000400000 */
[----:B------:R-:W-:Y:S01]  /*8d20*/  F2FP.RELU.BF16.F32.PACK_AB R4, R5, R4 ;  /* 0x000000040504723e */ /* 0x000fe200000018ff */
[C---:B------:R-:W-:Y:S01]  /*8d30*/  FMUL R8, R47.reuse, R8 ;  /* 0x000000082f087220 */ /* 0x040fe20000400000 */
[----:B------:R-:W-:Y:S01]  /*8d40*/  FMUL R9, R47, R9 ;  /* 0x000000092f097220 */ /* 0x000fe20000400000 */
[----:B------:R-:W-:Y:S01]  /*8d50*/  LOP3.LUT R68, R73, 0xffff0000, RZ, 0xc0, !PT ;  /* 0xffff000049447812 */ /* 0x000fe200078ec0ff */
[C---:B------:R-:W-:Y:S01]  /*8d60*/  FFMA R7, R49.reuse, R52, R7 ;  /* 0x0000003431077223 */ /* 0x040fe20000000007 */
[C---:B------:R-:W-:Y:S01]  /*8d70*/  FFMA R8, R49.reuse, R53, R8 ;  /* 0x0000003531087223 */ /* 0x040fe20000000008 */
[C---:B------:R-:W-:Y:S01]  /*8d80*/  SHF.L.U32 R69, R74.reuse, 0x10, RZ ;  /* 0x000000104a457819 */ /* 0x040fe200000006ff */
[----:B------:R-:W-:Y:S01]  /*8d90*/  FFMA R9, R49, R54, R9 ;  /* 0x0000003631097223 */ /* 0x000fe20000000009 */
[----:B------:R-:W-:Y:S01]  /*8da0*/  FMUL R10, R47, R10 ;  /* 0x0000000a2f0a7220 */ /* 0x000fe20000400000 */
[----:B------:R-:W-:Y:S01]  /*8db0*/  F2FP.RELU.BF16.F32.PACK_AB R5, R7, R6 ;  /* 0x000000060705723e */ /* 0x000fe200000018ff */
[C---:B------:R-:W-:Y:S01]  /*8dc0*/  FMUL R11, R47.reuse, R11 ;  /* 0x0000000b2f0b7220 */ /* 0x040fe20000400000 */
[----:B------:R-:W-:Y:S01]  /*8dd0*/  FMUL R0, R47, R12 ;  /* 0x0000000c2f007220 */ /* 0x000fe20000400000 */
[----:B------:R-:W-:Y:S01]  /*8de0*/  F2FP.RELU.BF16.F32.PACK_AB R6, R9, R8 ;  /* 0x000000080906723e */ /* 0x000fe200000018ff */
[C---:B------:R-:W-:Y:S01]  /*8df0*/  FFMA R10, R49.reuse, R55, R10 ;  /* 0x00000037310a7223 */ /* 0x040fe2000000000a */
[C---:B------:R-:W-:Y:S01]  /*8e00*/  FFMA R11, R49.reuse, R56, R11 ;  /* 0x00000038310b7223 */ /* 0x040fe2000000000b */
[----:B------:R-:W-:Y:S01]  /*8e10*/  LOP3.LUT R70, R74, 0xffff0000, RZ, 0xc0, !PT ;  /* 0xffff00004a467812 */ /* 0x000fe200078ec0ff */
[----:B------:R-:W-:Y:S01]  /*8e20*/  FFMA R0, R49, R57, R0 ;  /* 0x0000003931007223 */ /* 0x000fe20000000000 */
[----:B------:R-:W-:Y:S01]  /*8e30*/  FMUL R2, R47, R13 ;  /* 0x0000000d2f027220 */ /* 0x000fe20000400000 */
[----:B------:R-:W-:Y:S01]  /*8e40*/  SHF.L.U32 R71, R75, 0x10, RZ ;  /* 0x000000104b477819 */ /* 0x000fe200000006ff */
[----:B------:R-:W-:Y:S01]  /*8e50*/  FMUL R3, R47, R14 ;  /* 0x0000000e2f037220 */ /* 0x000fe20000400000 */
[----:B------:R-:W-:Y:S01]  /*8e60*/  F2FP.RELU.BF16.F32.PACK_AB R7, R11, R10 ;  /* 0x0000000a0b07723e */ /* 0x000fe200000018ff */
[----:B------:R-:W-:Y:S01]  /*8e70*/  FFMA R2, R49, R58, R2 ;  /* 0x0000003a31027223 */ /* 0x000fe20000000002 */
[C---:B------:R-:W-:Y:S01]  /*8e80*/  FMUL R15, R47.reuse, R15 ;  /* 0x0000000f2f0f7220 */ /* 0x040fe20000400000 */
[C---:B------:R-:W-:Y:S01]  /*8e90*/  FMUL R12, R47.reuse, R16 ;  /* 0x000000102f0c7220 */ /* 0x040fe20000400000 */
[----:B------:R-:W-:Y:S01]  /*8ea0*/  FMUL R13, R47, R17 ;  /* 0x000000112f0d7220 */ /* 0x000fe20000400000 */
[----:B------:R1:W-:Y:S01]  /*8eb0*/  STS.128 [R108+0x6000], R4 ;  /* 0x006000046c007388 */ /* 0x0003e20000000c00 */
[----:B------:R-:W-:Y:S01]  /*8ec0*/  LOP3.LUT R72, R75, 0xffff0000, RZ, 0xc0, !PT ;  /* 0xffff00004b487812 */ /* 0x000fe200078ec0ff */
[C---:B------:R-:W-:Y:S01]  /*8ed0*/  FFMA R3, R49.reuse, R59, R3 ;  /* 0x0000003b31037223 */ /* 0x040fe20000000003 */
[----:B------:R-:W-:Y:S01]  /*8ee0*/  SHF.L.U32 R73, R80, 0x10, RZ ;  /* 0x0000001050497819 */ /* 0x000fe200000006ff */
[C---:B------:R-:W-:Y:S01]  /*8ef0*/  FFMA R15, R49.reuse, R60, R15 ;  /* 0x0000003c310f7223 */ /* 0x040fe2000000000f */
[----:B------:R-:W-:Y:S01]  /*8f00*/  F2FP.RELU.BF16.F32.PACK_AB R8, R2, R0 ;  /* 0x000000000208723e */ /* 0x000fe200000018ff */
[C---:B------:R-:W-:Y:S01]  /*8f10*/  FFMA R12, R49.reuse, R61, R12 ;  /* 0x0000003d310c7223 */ /* 0x040fe2000000000c */
[----:B------:R-:W-:Y:S01]  /*8f20*/  FFMA R13, R49, R62, R13 ;  /* 0x0000003e310d7223 */ /* 0x000fe2000000000d */
[C---:B------:R-:W-:Y:S01]  /*8f30*/  FMUL R14, R47.reuse, R18 ;  /* 0x000000122f0e7220 */ /* 0x040fe20000400000 */
[C---:B------:R-:W-:Y:S01]  /*8f40*/  FMUL R19, R47.reuse, R19 ;  /* 0x000000132f137220 */ /* 0x040fe20000400000 */
[C---:B------:R-:W-:Y:S01]  /*8f50*/  FMUL R16, R47.reuse, R20 ;  /* 0x000000142f107220 */ /* 0x040fe20000400000 */
[----:B------:R-:W-:Y:S01]  /*8f60*/  FMUL R17, R47, R21 ;  /* 0x000000152f117220 */ /* 0x000fe20000400000 */
[----:B------:R-:W-:Y:S01]  /*8f70*/  FFMA R14, R49, R63, R14 ;  /* 0x0000003f310e7223 */ /* 0x000fe2000000000e */
        /* <DEDUP_REMOVED lines=11> */
[----:B------:R-:W-:Y:S01]  /*9030*/  F2FP.RELU.BF16.F32.PACK_AB R9, R15, R3 ;  /* 0x000000030f09723e */ /* 0x000fe200000018ff */
[----:B------:R-:W-:Y:S01]  /*9040*/  FFMA R20, R49, R69, R20 ;  /* 0x0000004531147223 */ /* 0x000fe20000000014 */
[----:B------:R-:W-:Y:S01]  /*9050*/  F2FP.RELU.BF16.F32.PACK_AB R10, R13, R12 ;  /* 0x0000000c0d0a723e */ /* 0x000fe200000018ff */
[----:B------:R-:W-:Y:S01]  /*9060*/  FMUL R24, R47, R28 ;  /* 0x0000001c2f187220 */ /* 0x000fe20000400000 */
[----:B------:R-:W-:Y:S01]  /*9070*/  F2FP.RELU.BF16.F32.PACK_AB R11, R19, R14 ;  /* 0x0000000e130b723e */ /* 0x000fe200000018ff */
[----:B------:R-:W-:Y:S01]  /*9080*/  FFMA R21, R49, R70, R21 ;  /* 0x0000004631157223 */ /* 0x000fe20000000015 */
[----:B------:R-:W-:Y:S01]  /*9090*/  LOP3.LUT R74, R80, 0xffff0000, RZ, 0xc0, !PT ;  /* 0xffff0000504a7812 */ /* 0x000fe200078ec0ff */
[----:B------:R-:W-:Y:S01]  /*90a0*/  FMUL R25, R47, R29 ;  /* 0x0000001d2f197220 */ /* 0x000fe20000400000 */
[----:B------:R-:W-:Y:S01]  /*90b0*/  SHF.L.U32 R75, R81, 0x10, RZ ;  /* 0x00000010514b7819 */ /* 0x000fe200000006ff */
[----:B------:R1:W-:Y:S01]  /*90c0*/  STS.128 [R107+0x6010], R8 ;  /* 0x006010086b007388 */ /* 0x0003e20000000c00 */
[----:B------:R-:W-:Y:S01]  /*90d0*/  FFMA R22, R49, R71, R22 ;  /* 0x0000004731167223 */ /* 0x000fe20000000016 */
[----:B------:R-:W-:Y:S01]  /*90e0*/  LOP3.LUT R76, R81, 0xffff0000, RZ, 0xc0, !PT ;  /* 0xffff0000514c7812 */ /* 0x000fe200078ec0ff */
[----:B------:R-:W-:Y:S01]  /*90f0*/  FMUL R26, R47, R30 ;  /* 0x0000001e2f1a7220 */ /* 0x000fe20000400000 */
[----:B------:R-:W-:Y:S01]  /*9100*/  FFMA R27, R49, R72, R27 ;  /* 0x00000048311b7223 */ /* 0x000fe2000000001b */
[C---:B------:R-:W-:Y:S01]  /*9110*/  SHF.L.U32 R77, R82.reuse, 0x10, RZ ;  /* 0x00000010524d7819 */ /* 0x040fe200000006ff */
[----:B------:R-:W-:Y:S01]  /*9120*/  FMUL R31, R47, R31 ;  /* 0x0000001f2f1f7220 */ /* 0x000fe20000400000 */
[----:B------:R-:W-:Y:S01]  /*9130*/  FFMA R24, R49, R73, R24 ;  /* 0x0000004931187223 */ /* 0x000fe20000000018 */
[----:B------:R-:W-:Y:S01]  /*9140*/  LOP3.LUT R78, R82, 0xffff0000, RZ, 0xc0, !PT ;  /* 0xffff0000524e7812 */ /* 0x000fe200078ec0ff */
[----:B------:R-:W-:Y:S01]  /*9150*/  FMUL R28, R47, R32 ;  /* 0x000000202f1c7220 */ /* 0x000fe20000400000 */
[----:B------:R-:W-:Y:S01]  /*9160*/  FFMA R25, R49, R74, R25 ;  /* 0x0000004a31197223 */ /* 0x000fe20000000019 */
[----:B------:R-:W-:Y:S01]  /*9170*/  SHF.L.U32 R79, R83, 0x10, RZ ;  /* 0x00000010534f7819 */ /* 0x000fe200000006ff */
[----:B------:R-:W-:Y:S01]  /*9180*/  FMUL R29, R47, R33 ;  /* 0x000000212f1d7220 */ /* 0x000fe20000400000 */
[----:B------:R-:W-:Y:S01]  /*9190*/  F2FP.RELU.BF16.F32.PACK_AB R16, R17, R16 ;  /* 0x000000101110723e */ /* 0x000fe200000018ff */
[----:B------:R-:W-:Y:S01]  /*91a0*/  FFMA R26, R49, R75, R26 ;  /* 0x0000004b311a7223 */ /* 0x000fe2000000001a */
[----:B------:R-:W-:Y:S01]  /*91b0*/  LOP3.LUT R80, R83, 0xffff0000, RZ, 0xc0, !PT ;  /* 0xffff000053507812 */ /* 0x000fe200078ec0ff */
        /* <DEDUP_REMOVED lines=33> */
.L_x_147:
[----:B------:R-:W-:Y:S05]  /*93d0*/  BSYNC.RECONVERGENT B0 ;  /* 0x0000000000007941 */ /* 0x000fea0003800200 */
.L_x_146:
[----:B------:R-:W-:Y:S01]  /*93e0*/  BAR.SYNC.DEFER_BLOCKING 0x1, 0x80 ;  /* 0x0042000000007b1d */ /* 0x000fe20000010000 */
[----:B------:R-:W-:Y:S01]  /*93f0*/  UISETP.NE.AND UP0, UPT, UR47, -0x4, UPT ;  /* 0xfffffffc2f00788c */ /* 0x000fe2000bf05270 */
[----:B------:R-:W-:Y:S08]  /*9400*/  IADD3 R45, PT, PT, R45, 0x1, RZ ;  /* 0x000000012d2d7810 */ /* 0x000ff00007ffe0ff */
[----:B------:R-:W-:Y:S05]  /*9410*/  BRA.U !UP0, `(.L_x_148) ;  /* 0x0000000108287547 */ /* 0x000fea000b800000 */
[----:B------:R-:W-:Y:S01]  /*9420*/  ISETP.NE.AND P0, PT, R115, RZ, PT ;  /* 0x000000ff7300720c */ /* 0x000fe20003f05270 */
[----:B------:R-:W-:Y:S01]  /*9430*/  IMAD.U32 R2, RZ, RZ, UR49 ;  /* 0x00000031ff027e24 */ /* 0x000fe2000f8e00ff */
[----:B------:R-:W-:Y:S01]  /*9440*/  UIADD3 UR49, UPT, UPT, UR49, 0x1, URZ ;  /* 0x0000000131317890 */ /* 0x000fe2000fffe0ff */
[----:B------:R-:W-:Y:S03]  /*9450*/  IMAD.U32 R0, RZ, RZ, UR37 ;  /* 0x00000025ff007e24 */ /* 0x000fe6000f8e00ff */
[----:B------:R-:W-:Y:S04]  /*9460*/  UISETP.NE.AND UP0, UPT, UR49, 0x4, UPT ;  /* 0x000000043100788c */ /* 0x000fe8000bf05270 */
[----:B------:R-:W-:Y:S03]  /*9470*/  USEL UR49, UR49, URZ, UP0 ;  /* 0x000000ff31317287 */ /* 0x000fe60008000000 */
[----:B------:R-:W-:Y:S05]  /*9480*/  @!P0 LEA R2, R2, UR46, 0x3 ;  /* 0x0000002e02028c11 */ /* 0x000fea000f8e18ff */
[----:B------:R-:W-:Y:S05]  /*9490*/  @!P0 VIADD R2, R2, 0xa0 ;  /* 0x000000a002028836 */ /* 0x000fea0000000000 */
[----:B------:R-:W-:Y:S04]  /*94a0*/  @!P0 PRMT R0, R0, 0x654, R2 ;  /* 0x0000065400008816 */ /* 0x000fe80000000002 */
[----:B------:R2:W-:Y:S03]  /*94b0*/  @!P0 SYNCS.ARRIVE.TRANS64.RED.A1T0 RZ, [R0+URZ], RZ ;  /* 0x000000ff00ff89a7 */ /* 0x0005e600081004ff */
.L_x_148:
[----:B------:R-:W-:Y:S01]  /*94c0*/  ISETP.NE.AND P2, PT, R111, RZ, PT ;  /* 0x000000ff6f00720c */ /* 0x000fe20003f45270 */
[----:B------:R-:W-:Y:S01]  /*94d0*/  UIADD3 UR47, UPT, UPT, UR47, 0x4, URZ ;  /* 0x000000042f2f7890 */ /* 0x000fe2000fffe0ff */
[----:B------:R-:W-:Y:S01]  /*94e0*/  ISETP.NE.AND P0, PT, R113, 0x2, PT ;  /* 0x000000027100780c */ /* 0x000fe20003f05270 */
[----:B------:R-:W-:Y:S01]  /*94f0*/  IMAD.IADD R15, R43, 0x1, R94 ;  /* 0x000000012b0f7824 */ /* 0x000fe200078e025e */
[----:B------:R-:W-:Y:S01]  /*9500*/  ISETP.NE.AND P1, PT, R45, 0x4, PT ;  /* 0x000000042d00780c */ /* 0x000fe20003f25270 */
[----:B------:R-:W-:Y:S01]  /*9510*/  IMAD.IADD R14, R44, 0x1, R95 ;  /* 0x000000012c0e7824 */ /* 0x000fe200078e025f */
[----:B------:R-:W-:Y:S02]  /*9520*/  SEL R2, RZ, 0x1, P0 ;  /* 0x00000001ff027807 */ /* 0x000fe40000000000 */
[----:B--2---:R-:W-:Y:S02]  /*9530*/  SEL R0, RZ, 0x1, P1 ;  /* 0x00000001ff007807 */ /* 0x004fe40000800000 */
[----:B------:R-:W-:Y:S02]  /*9540*/  LOP3.LUT R103, R103, R2, RZ, 0x3c, !PT ;  /* 0x0000000267677212 */ /* 0x000fe400078e3cff */
[----:B------:R-:W-:Y:S02]  /*9550*/  LOP3.LUT R104, R104, R0, RZ, 0x3c, !PT ;  /* 0x0000000068687212 */ /* 0x000fe400078e3cff */
[----:B------:R-:W-:Y:S02]  /*9560*/  @P2 R2UR UR36, R102 ;  /* 0x00000000662422ca */ /* 0x000fe400000e0000 */
[----:B------:R-:W-:Y:S02]  /*9570*/  SEL R113, R113, RZ, P0 ;  /* 0x000000ff71717207 */ /* 0x000fe40000000000 */
[----:B------:R-:W-:Y:S01]  /*9580*/  SEL R45, R45, RZ, P1 ;  /* 0x000000ff2d2d7207 */ /* 0x000fe20000800000 */
[----:B------:R-:W-:Y:S10]  /*9590*/  @P2 BRA `(.L_x_149) ;  /* 0xffffffc000402947 */ /* 0x000ff4000383ffff */
[----:B------:R-:W-:-:S09]  /*95a0*/  UISETP.NE.AND UP0, UPT, UR48, URZ, UPT ;  /* 0x000000ff3000728c */ /* 0x000fd2000bf05270 */
[----:B------:R-:W-:Y:S05]  /*95b0*/  BRA.U !UP0, `(.L_x_150) ;  /* 0x0000000108487547 */ /* 0x000fea000b800000 */
[----:B------:R-:W2:Y:S02]  /*95c0*/  LDCU.64 UR4, c[0x0][0x890] ;  /* 0x00011200ff0477ac */ /* 0x000ea40008000a00 */
[----:B--2---:R-:W-:-:S04]  /*95d0*/  UISETP.NE.U32.AND UP0, UPT, UR4, URZ, UPT ;  /* 0x000000ff0400728c */ /* 0x004fc8000bf05070 */
[----:B------:R-:W-:-:S09]  /*95e0*/  UISETP.NE.AND.EX UP0, UPT, UR5, URZ, UPT, UP0 ;  /* 0x000000ff0500728c */ /* 0x000fd2000bf05300 */
[----:B------:R-:W-:Y:S05]  /*95f0*/  BRA.U UP0, `(.L_x_151) ;  /* 0x00000001000c7547 */ /* 0x000fea000b800000 */
[----:B------:R-:W-:-:S13]  /*9600*/  FSETP.NEU.AND P0, PT, R49, RZ, PT ;  /* 0x000000ff3100720b */ /* 0x000fda0003f0d000 */
[----:B------:R-:W-:Y:S05]  /*9610*/  @!P0 EXIT ;  /* 0x000000000000894d */ /* 0x000fea0003800000 */
[----:B------:R-:W-:Y:S05]  /*9620*/  BRA `(.L_x_150) ;  /* 0x00000000002c7947 */ /* 0x000fea0003800000 */
.L_x_151:
[----:B------:R-:W-:Y:S01]  /*9630*/  ISETP.NE.AND P0, PT, R112, RZ, PT ;  /* 0x000000ff7000720c */ /* 0x000fe20003f05270 */
[----:B------:R-:W-:-:S12]  /*9640*/  BSSY.RECONVERGENT B0, `(.L_x_150) ;  /* 0x0000009000007945 */ /* 0x000fd80003800200 */
[----:B------:R-:W-:Y:S05]  /*9650*/  @P0 BRA `(.L_x_152) ;  /* 0x0000000000140947 */ /* 0x000fea0003800000 */
[----:B------:R-:W2:Y:S02]  /*9660*/  LDCU.64 UR4, c[0x0][0x888] ;  /* 0x00011100ff0477ac */ /* 0x000ea40008000a00 */
[----:B--2---:R-:W-:-:S04]  /*9670*/  ISETP.NE.U32.AND P0, PT, RZ, UR4, PT ;  /* 0x00000004ff007c0c */ /* 0x004fc8000bf05070 */
[----:B------:R-:W-:-:S13]  /*9680*/  ISETP.NE.AND.EX P0, PT, RZ, UR5, PT, P0 ;  /* 0x00000005ff007c0c */ /* 0x000fda000bf05300 */
[----:B------:R-:W-:Y:S05]  /*9690*/  @!P0 EXIT ;  /* 0x000000000000894d */ /* 0x000fea0003800000 */
[----:B------:R-:W-:Y:S05]  /*96a0*/  BRA `(.L_x_153) ;  /* 0x0000000000087947 */ /* 0x000fea0003800000 */
.L_x_152:
[----:B------:R-:W-:-:S13]  /*96b0*/  FSETP.NEU.AND P0, PT, R49, RZ, PT ;  /* 0x000000ff3100720b */ /* 0x000fda0003f0d000 */
[----:B------:R-:W-:Y:S05]  /*96c0*/  @!P0 EXIT ;  /* 0x000000000000894d */ /* 0x000fea0003800000 */
.L_x_153:
[----:B------:R-:W-:Y:S05]  /*96d0*/  BSYNC.RECONVERGENT B0 ;  /* 0x0000000000007941 */ /* 0x000fea0003800200 */
.L_x_150:
[----:B------:R-:W-:Y:S01]  /*96e0*/  ULEA UR4, UR49, UR46, 0x3 ;  /* 0x0000002e31047291 */ /* 0x000fe2000f8e18ff */
[----:B------:R-:W-:-:S04]  /*96f0*/  DEPBAR.LE SB0, 0x0 ;  /* 0x000080000000791a */ /* 0x000fc80000000000 */
[----:B------:R-:W-:-:S04]  /*9700*/  UIADD3 UR4, UPT, UPT, UR4, 0xa0, URZ ;  /* 0x000000a004047890 */ /* 0x000fc8000fffe0ff */
[----:B------:R-:W-:-:S09]  /*9710*/  UPRMT UR4, UR37, 0x654, UR4 ;  /* 0x0000065425047896 */ /* 0x000fd20008000004 */
[----:B------:R-:W-:Y:S01]  /*9720*/  SYNCS.ARRIVE.TRANS64.RED.A1T0 RZ, [UR4], RZ ;  /* 0x000000ffffff79a7 */ /* 0x000fe20008100404 */
[----:B------:R-:W-:Y:S05]  /*9730*/  EXIT ;  /* 0x000000000000794d */ /* 0x000fea0003800000 */
.L_x_24:
[----:B--2---:R2:W4:Y:S02]  /*9740*/  SYNCS.PHASECHK.TRANS64.TRYWAIT P0, [R2+URZ+0x140], R3 ;  /* 0x00014003020075a7 */ /* 0x00452400080011ff */
[----:B----4-:R-:W-:Y:S05]  /*9750*/  @!P0 NANOSLEEP.SYNCS 0x989680 ;  /* 0x009896800000895d */ /* 0x010fea0003900000 */
[----:B------:R-:W4:Y:S02]  /*9760*/  @!P0 SYNCS.PHASECHK.TRANS64 P0, [R2+URZ+0x140], R3 ;  /* 0x00014003020085a7 */ /* 0x000f2400080010ff */
[----:B----4-:R-:W-:Y:S05]  /*9770*/  @!P0 BRA `(.L_x_24) ;  /* 0xfffffffc00f08947 */ /* 0x010fea000383ffff */
[----:B------:R-:W-:Y:S05]  /*9780*/  BRA `(.L_x_154) ;  /* 0xffffff80002c7947 */ /* 0x000fea000383ffff */
.L_x_27:
[----:B------:R-:W-:-:S07]  /*9790*/  MOV R2, UR33 ;  /* 0x0000002100027c02 */ /* 0x000fce0008000f00 */
.L_x_155:
[----:B-1----:R1:W2:Y:S02]  /*97a0*/  SYNCS.PHASECHK.TRANS64.TRYWAIT P0, [R2+URZ+0x40], R4 ;  /* 0x00004004020075a7 */ /* 0x0022a400080011ff */
[----:B--2---:R-:W-:Y:S05]  /*97b0*/  @!P0 NANOSLEEP.SYNCS 0x989680 ;  /* 0x009896800000895d */ /* 0x004fea0003900000 */
[----:B------:R-:W2:Y:S02]  /*97c0*/  @!P0 SYNCS.PHASECHK.TRANS64 P0, [R2+URZ+0x40], R4 ;  /* 0x00004004020085a7 */ /* 0x000ea400080010ff */
[----:B--2---:R-:W-:Y:S05]  /*97d0*/  @!P0 BRA `(.L_x_155) ;  /* 0xfffffffc00f08947 */ /* 0x004fea000383ffff */
[----:B------:R-:W-:Y:S05]  /*97e0*/  BRA `(.L_x_26) ;  /* 0xffffff8000947947 */ /* 0x000fea000383ffff */
.L_x_34:
[----:B-1----:R-:W-:-:S07]  /*97f0*/  MOV R2, UR17 ;  /* 0x0000001100027c02 */ /* 0x002fce0008000f00 */
.L_x_156:
[----:B-1----:R1:W2:Y:S02]  /*9800*/  SYNCS.PHASECHK.TRANS64.TRYWAIT P0, [R2+URZ+0x40], R4 ;  /* 0x00004004020075a7 */ /* 0x0022a400080011ff */
[----:B--2---:R-:W-:Y:S05]  /*9810*/  @!P0 NANOSLEEP.SYNCS 0x989680 ;  /* 0x009896800000895d */ /* 0x004fea0003900000 */
[----:B------:R-:W2:Y:S02]  /*9820*/  @!P0 SYNCS.PHASECHK.TRANS64 P0, [R2+URZ+0x40], R4 ;  /* 0x00004004020085a7 */ /* 0x000ea400080010ff */
[----:B--2---:R-:W-:Y:S05]  /*9830*/  @!P0 BRA `(.L_x_156) ;  /* 0xfffffffc00f08947 */ /* 0x004fea000383ffff */
[----:B------:R-:W-:Y:S05]  /*9840*/  BRA `(.L_x_33) ;  /* 0xffffff8400547947 */ /* 0x000fea000383ffff */
.L_x_39:
[----:B-1----:R1:W2:Y:S02]  /*9850*/  SYNCS.PHASECHK.TRANS64.TRYWAIT P0, [R2+URZ+0xd0], R3 ;  /* 0x0000d003020075a7 */ /* 0x0022a400080011ff */
[----:B--2---:R-:W-:Y:S05]  /*9860*/  @!P0 NANOSLEEP.SYNCS 0x989680 ;  /* 0x009896800000895d */ /* 0x004fea0003900000 */
[----:B------:R-:W2:Y:S02]  /*9870*/  @!P0 SYNCS.PHASECHK.TRANS64 P0, [R2+URZ+0xd0], R3 ;  /* 0x0000d003020085a7 */ /* 0x000ea400080010ff */
[----:B--2---:R-:W-:Y:S05]  /*9880*/  @!P0 BRA `(.L_x_39) ;  /* 0xfffffffc00f08947 */ /* 0x004fea000383ffff */
[----:B------:R-:W-:Y:S05]  /*9890*/  BRA `(.L_x_157) ;  /* 0xffffff8400f87947 */ /* 0x000fea000383ffff */
.L_x_43:
[----:B---3--:R-:W-:-:S07]  /*98a0*/  MOV R0, UR4 ;  /* 0x0000000400007c02 */ /* 0x008fce0008000f00 */
.L_x_158:
[----:B-1----:R1:W2:Y:S02]  /*98b0*/  SYNCS.PHASECHK.TRANS64.TRYWAIT P0, [R0+URZ], R2 ;  /* 0x00000002000075a7 */ /* 0x0022a400080011ff */
[----:B--2---:R-:W-:Y:S05]  /*98c0*/  @!P0 NANOSLEEP.SYNCS 0x989680 ;  /* 0x009896800000895d */ /* 0x004fea0003900000 */
[----:B------:R-:W2:Y:S02]  /*98d0*/  @!P0 SYNCS.PHASECHK.TRANS64 P0, [R0+URZ], R2 ;  /* 0x00000002000085a7 */ /* 0x000ea400080010ff */
[----:B--2---:R-:W-:Y:S05]  /*98e0*/  @!P0 BRA `(.L_x_158) ;  /* 0xfffffffc00f08947 */ /* 0x004fea000383ffff */
[----:B------:R-:W-:Y:S05]  /*98f0*/  BRA `(.L_x_159) ;  /* 0xffffff8c00687947 */ /* 0x000fea000383ffff */
.L_x_44:
[----:B---3--:R-:W-:-:S07]  /*9900*/  MOV R0, UR4 ;  /* 0x0000000400007c02 */ /* 0x008fce0008000f00 */
.L_x_160:
[----:B-1----:R1:W2:Y:S02]  /*9910*/  SYNCS.PHASECHK.TRANS64.TRYWAIT P0, [R0+URZ], R3 ;  /* 0x00000003000075a7 */ /* 0x0022a400080011ff */
[----:B--2---:R-:W-:Y:S05]  /*9920*/  @!P0 NANOSLEEP.SYNCS 0x989680 ;  /* 0x009896800000895d */ /* 0x004fea0003900000 */
[----:B------:R-:W2:Y:S02]  /*9930*/  @!P0 SYNCS.PHASECHK.TRANS64 P0, [R0+URZ], R3 ;  /* 0x00000003000085a7 */ /* 0x000ea400080010ff */
[----:B--2---:R-:W-:Y:S05]  /*9940*/  @!P0 BRA `(.L_x_160) ;  /* 0xfffffffc00f08947 */ /* 0x004fea000383ffff */
[----:B------:R-:W-:Y:S05]  /*9950*/  BRA `(.L_x_161) ;  /* 0xffffff8c00747947 */ /* 0x000fea000383ffff */
.L_x_45:
[----:B---3--:R-:W-:-:S07]  /*9960*/  MOV R0, UR4 ;  /* 0x0000000400007c02 */ /* 0x008fce0008000f00 */
.L_x_162:
[----:B-1----:R1:W2:Y:S02]  /*9970*/  SYNCS.PHASECHK.TRANS64.TRYWAIT P0, [R0+URZ], R3 ;  /* 0x00000003000075a7 */ /* 0x0022a400080011ff */
[----:B--2---:R-:W-:Y:S05]  /*9980*/  @!P0 NANOSLEEP.SYNCS 0x989680 ;  /* 0x009896800000895d */ /* 0x004fea0003900000 */
[----:B------:R-:W2:Y:S02]  /*9990*/  @!P0 SYNCS.PHASECHK.TRANS64 P0, [R0+URZ], R3 ;  /* 0x00000003000085a7 */ /* 0x000ea400080010ff */
[----:B--2---:R-:W-:Y:S05]  /*99a0*/  @!P0 BRA `(.L_x_162) ;  /* 0xfffffffc00f08947 */ /* 0x004fea000383ffff */
[----:B------:R-:W-:Y:S05]  /*99b0*/  BRA `(.L_x_163) ;  /* 0xffffff8c00807947 */ /* 0x000fea000383ffff */
.L_x_46:
[----:B---3--:R-:W-:-:S07]  /*99c0*/  MOV R0, UR4 ;  /* 0x0000000400007c02 */ /* 0x008fce0008000f00 */
.L_x_164:
[----:B-1----:R1:W2:Y:S02]  /*99d0*/  SYNCS.PHASECHK.TRANS64.TRYWAIT P0, [R0+URZ], R3 ;  /* 0x00000003000075a7 */ /* 0x0022a400080011ff */
[----:B--2---:R-:W-:Y:S05]  /*99e0*/  @!P0 NANOSLEEP.SYNCS 0x989680 ;  /* 0x009896800000895d */ /* 0x004fea0003900000 */
[----:B------:R-:W2:Y:S02]  /*99f0*/  @!P0 SYNCS.PHASECHK.TRANS64 P0, [R0+URZ], R3 ;  /* 0x00000003000085a7 */ /* 0x000ea400080010ff */
[----:B--2---:R-:W-:Y:S05]  /*9a00*/  @!P0 BRA `(.L_x_164) ;  /* 0xfffffffc00f08947 */ /* 0x004fea000383ffff */
[----:B------:R-:W-:Y:S05]  /*9a10*/  BRA `(.L_x_165) ;  /* 0xffffff8c008c7947 */ /* 0x000fea000383ffff */
.L_x_47:
[----:B---3--:R-:W-:-:S07]  /*9a20*/  MOV R0, UR4 ;  /* 0x0000000400007c02 */ /* 0x008fce0008000f00 */
.L_x_166:
[----:B-1----:R1:W2:Y:S02]  /*9a30*/  SYNCS.PHASECHK.TRANS64.TRYWAIT P0, [R0+URZ], R3 ;  /* 0x00000003000075a7 */ /* 0x0022a400080011ff */
[----:B--2---:R-:W-:Y:S05]  /*9a40*/  @!P0 NANOSLEEP.SYNCS 0x989680 ;  /* 0x009896800000895d */ /* 0x004fea0003900000 */
[----:B------:R-:W2:Y:S02]  /*9a50*/  @!P0 SYNCS.PHASECHK.TRANS64 P0, [R0+URZ], R3 ;  /* 0x00000003000085a7 */ /* 0x000ea400080010ff */
[----:B--2---:R-:W-:Y:S05]  /*9a60*/  @!P0 BRA `(.L_x_166) ;  /* 0xfffffffc00f08947 */ /* 0x004fea000383ffff */
[----:B------:R-:W-:Y:S05]  /*9a70*/  BRA `(.L_x_167) ;  /* 0xffffff8c00987947 */ /* 0x000fea000383ffff */
.L_x_48:
[----:B---3--:R-:W-:-:S07]  /*9a80*/  MOV R0, UR4 ;  /* 0x0000000400007c02 */ /* 0x008fce0008000f00 */
.L_x_168:
[----:B-1----:R1:W2:Y:S02]  /*9a90*/  SYNCS.PHASECHK.TRANS64.TRYWAIT P0, [R0+URZ], R3 ;  /* 0x00000003000075a7 */ /* 0x0022a400080011ff */
[----:B--2---:R-:W-:Y:S05]  /*9aa0*/  @!P0 NANOSLEEP.SYNCS 0x989680 ;  /* 0x009896800000895d */ /* 0x004fea0003900000 */
[----:B------:R-:W2:Y:S02]  /*9ab0*/  @!P0 SYNCS.PHASECHK.TRANS64 P0, [R0+URZ], R3 ;  /* 0x00000003000085a7 */ /* 0x000ea400080010ff */
[----:B--2---:R-:W-:Y:S05]  /*9ac0*/  @!P0 BRA `(.L_x_168) ;  /* 0xfffffffc00f08947 */ /* 0x004fea000383ffff */
[----:B------:R-:W-:Y:S05]  /*9ad0*/  BRA `(.L_x_169) ;  /* 0xffffff8c00a47947 */ /* 0x000fea000383ffff */
.L_x_49:
[----:B---3--:R-:W-:-:S07]  /*9ae0*/  MOV R0, UR4 ;  /* 0x0000000400007c02 */ /* 0x008fce0008000f00 */
.L_x_170:
[----:B-1----:R1:W2:Y:S02]  /*9af0*/  SYNCS.PHASECHK.TRANS64.TRYWAIT P0, [R0+URZ], R3 ;  /* 0x00000003000075a7 */ /* 0x0022a400080011ff */
[----:B--2---:R-:W-:Y:S05]  /*9b00*/  @!P0 NANOSLEEP.SYNCS 0x989680 ;  /* 0x009896800000895d */ /* 0x004fea0003900000 */
[----:B------:R-:W2:Y:S02]  /*9b10*/  @!P0 SYNCS.PHASECHK.TRANS64 P0, [R0+URZ], R3 ;  /* 0x00000003000085a7 */ /* 0x000ea400080010ff */
[----:B--2---:R-:W-:Y:S05]  /*9b20*/  @!P0 BRA `(.L_x_170) ;  /* 0xfffffffc00f08947 */ /* 0x004fea000383ffff */
[----:B------:R-:W-:Y:S05]  /*9b30*/  BRA `(.L_x_171) ;  /* 0xffffff8c00b07947 */ /* 0x000fea000383ffff */
.L_x_52:
[----:B-1----:R1:W2:Y:S02]  /*9b40*/  SYNCS.PHASECHK.TRANS64.TRYWAIT P0, [R0+URZ+0x130], R4 ;  /* 0x00013004000075a7 */ /* 0x0022a400080011ff */
[----:B--2---:R-:W-:Y:S05]  /*9b50*/  @!P0 NANOSLEEP.SYNCS 0x989680 ;  /* 0x009896800000895d */ /* 0x004fea0003900000 */
[----:B------:R-:W2:Y:S02]  /*9b60*/  @!P0 SYNCS.PHASECHK.TRANS64 P0, [R0+URZ+0x130], R4 ;  /* 0x00013004000085a7 */ /* 0x000ea400080010ff */
[----:B--2---:R-:W-:Y:S05]  /*9b70*/  @!P0 BRA `(.L_x_52) ;  /* 0xfffffffc00f08947 */ /* 0x004fea000383ffff */
[----:B------:R-:W-:Y:S05]  /*9b80*/  BRA `(.L_x_172) ;  /* 0xffffff9000107947 */ /* 0x000fea000383ffff */
.L_x_53:
[----:B------:R-:W-:-:S07]  /*9b90*/  MOV R0, UR5 ;  /* 0x0000000500007c02 */ /* 0x000fce0008000f00 */
.L_x_173:
[----:B-1----:R1:W2:Y:S02]  /*9ba0*/  SYNCS.PHASECHK.TRANS64.TRYWAIT P0, [R0+URZ+0xe0], R5 ;  /* 0x0000e005000075a7 */ /* 0x0022a400080011ff */
[----:B--2---:R-:W-:Y:S05]  /*9bb0*/  @!P0 NANOSLEEP.SYNCS 0x989680 ;  /* 0x009896800000895d */ /* 0x004fea0003900000 */
[----:B------:R-:W2:Y:S02]  /*9bc0*/  @!P0 SYNCS.PHASECHK.TRANS64 P0, [R0+URZ+0xe0], R5 ;  /* 0x0000e005000085a7 */ /* 0x000ea400080010ff */
[----:B--2---:R-:W-:Y:S05]  /*9bd0*/  @!P0 BRA `(.L_x_173) ;  /* 0xfffffffc00f08947 */ /* 0x004fea000383ffff */
[----:B------:R-:W-:Y:S05]  /*9be0*/  BRA `(.L_x_174) ;  /* 0xffffff9000207947 */ /* 0x000fea000383ffff */
.L_x_54:
[----:B-1----:R1:W2:Y:S02]  /*9bf0*/  SYNCS.PHASECHK.TRANS64.TRYWAIT P1, [R0+URZ+0xd0], R4 ;  /* 0x0000d004000075a7 */ /* 0x0022a400080211ff */
[----:B--2---:R-:W-:Y:S05]  /*9c00*/  @!P1 NANOSLEEP.SYNCS 0x989680 ;  /* 0x009896800000995d */ /* 0x004fea0003900000 */
[----:B------:R-:W2:Y:S02]  /*9c10*/  @!P1 SYNCS.PHASECHK.TRANS64 P1, [R0+URZ+0xd0], R4 ;  /* 0x0000d004000095a7 */ /* 0x000ea400080210ff */
[----:B--2---:R-:W-:Y:S05]  /*9c20*/  @!P1 BRA `(.L_x_54) ;  /* 0xfffffffc00f09947 */ /* 0x004fea000383ffff */
[----:B------:R-:W-:Y:S05]  /*9c30*/  BRA `(.L_x_175) ;  /* 0xffffff9000507947 */ /* 0x000fea000383ffff */
.L_x_57:
[----:B------:R-:W-:-:S07]  /*9c40*/  MOV R0, UR5 ;  /* 0x0000000500007c02 */ /* 0x000fce0008000f00 */
.L_x_176:
[----:B-1----:R1:W2:Y:S02]  /*9c50*/  SYNCS.PHASECHK.TRANS64.TRYWAIT P0, [R0+URZ+0xe0], R2 ;  /* 0x0000e002000075a7 */ /* 0x0022a400080011ff */
[----:B--2---:R-:W-:Y:S05]  /*9c60*/  @!P0 NANOSLEEP.SYNCS 0x989680 ;  /* 0x009896800000895d */ /* 0x004fea0003900000 */
[----:B------:R-:W2:Y:S02]  /*9c70*/  @!P0 SYNCS.PHASECHK.TRANS64 P0, [R0+URZ+0xe0], R2 ;  /* 0x0000e002000085a7 */ /* 0x000ea400080010ff */
[----:B--2---:R-:W-:Y:S05]  /*9c80*/  @!P0 BRA `(.L_x_176) ;  /* 0xfffffffc00f08947 */ /* 0x004fea000383ffff */
[----:B------:R-:W-:Y:S05]  /*9c90*/  BRA `(.L_x_56) ;  /* 0xffffff9000a47947 */ /* 0x000fea000383ffff */
.L_x_66:
[----:B-1----:R-:W-:-:S04]  /*9ca0*/  MOV R4, UR6 ;  /* 0x0000000600047c02 */ /* 0x002fc80008000f00 */
[----:B------:R1:W2:Y:S03]  /*9cb0*/  SYNCS.PHASECHK.TRANS64.TRYWAIT P0, [R4+URZ+0x8], R5 ;  /* 0x00000805040075a7 */ /* 0x0002a600080011ff */
[----:B--2---:R-:W-:Y:S05]  /*9cc0*/  @!P0 NANOSLEEP.SYNCS 0x989680 ;  /* 0x009896800000895d */ /* 0x004fea0003900000 */
[----:B------:R-:W2:Y:S02]  /*9cd0*/  @!P0 SYNCS.PHASECHK.TRANS64 P0, [R4+URZ+0x8], R5 ;  /* 0x00000805040085a7 */ /* 0x000ea400080010ff */
[----:B--2---:R-:W-:Y:S05]  /*9ce0*/  @!P0 BRA `(.L_x_66) ;  /* 0xfffffffc00ec8947 */ /* 0x004fea000383ffff */
[----:B------:R-:W-:Y:S05]  /*9cf0*/  BRA `(.L_x_65) ;  /* 0xffffff9400587947 */ /* 0x000fea000383ffff */
.L_x_68:
[----:B------:R-:W-:Y:S01]  /*9d00*/  BSSY B0, `(.L_x_177) ;  /* 0x0000006000007945 */ /* 0x000fe20003800000 */
[----:B------:R-:W-:-:S07]  /*9d10*/  MOV R15, 0xffffffff ;  /* 0xffffffff000f7802 */ /* 0x000fce0000000f00 */
[----:B-1---5:R-:W-:Y:S05]  /*9d20*/  WARPSYNC.COLLECTIVE R15, `(.L_x_178) ;  /* 0x000000000f0c7348 */ /* 0x022fea0003c00000 */
[----:B------:R-:W-:Y:S02]  /*9d30*/  ELECT P6, UR79, PT ;  /* 0x00000000004f782f */ /* 0x000fe400038c0000 */
[----:B------:R-:W-:Y:S01]  /*9d40*/  MOV R14, UR79 ;  /* 0x0000004f000e7c02 */ /* 0x000fe20008000f00 */
[----:B-1---5:R-:W-:Y:S10]  /*9d50*/  ENDCOLLECTIVE ;  /* 0x000000000000791b */ /* 0x022ff40003800000 */
.L_x_178:
[----:B------:R-:W-:Y:S05]  /*9d60*/  BSYNC B0 ;  /* 0x0000000000007941 */ /* 0x000fea0003800000 */
.L_x_177:
[----:B------:R-:W-:Y:S05]  /*9d70*/  BRA `(.L_x_179) ;  /* 0xffffff9400887947 */ /* 0x000fea000383ffff */
.L_x_70:
[----:B-1----:R-:W-:-:S04]  /*9d80*/  MOV R2, UR6 ;  /* 0x0000000600027c02 */ /* 0x002fc80008000f00 */
[----:B------:R1:W2:Y:S03]  /*9d90*/  SYNCS.PHASECHK.TRANS64.TRYWAIT P0, [R2+URZ+0x8], R3 ;  /* 0x00000803020075a7 */ /* 0x0002a600080011ff */
[----:B--2---:R-:W-:Y:S05]  /*9da0*/  @!P0 NANOSLEEP.SYNCS 0x989680 ;  /* 0x009896800000895d */ /* 0x004fea0003900000 */
[----:B------:R-:W2:Y:S02]  /*9db0*/  @!P0 SYNCS.PHASECHK.TRANS64 P0, [R2+URZ+0x8], R3 ;  /* 0x00000803020085a7 */ /* 0x000ea400080010ff */
[----:B--2---:R-:W-:Y:S05]  /*9dc0*/  @!P0 BRA `(.L_x_70) ;  /* 0xfffffffc00ec8947 */ /* 0x004fea000383ffff */
[----:B------:R-:W-:Y:S05]  /*9dd0*/  BRA `(.L_x_69) ;  /* 0xffffff94008c7947 */ /* 0x000fea000383ffff */
.L_x_71:
[----:B-1----:R1:W2:Y:S02]  /*9de0*/  SYNCS.PHASECHK.TRANS64.TRYWAIT P0, [R0+URZ+0xd0], R4 ;  /* 0x0000d004000075a7 */ /* 0x0022a400080011ff */
[----:B--2---:R-:W-:Y:S05]  /*9df0*/  @!P0 NANOSLEEP.SYNCS 0x989680 ;  /* 0x009896800000895d */ /* 0x004fea0003900000 */
[----:B------:R-:W2:Y:S02]  /*9e00*/  @!P0 SYNCS.PHASECHK.TRANS64 P0, [R0+URZ+0xd0], R4 ;  /* 0x0000d004000085a7 */ /* 0x000ea400080010ff */
[----:B--2---:R-:W-:Y:S05]  /*9e10*/  @!P0 BRA `(.L_x_71) ;  /* 0xfffffffc00f08947 */ /* 0x004fea000383ffff */
[----:B------:R-:W-:Y:S05]  /*9e20*/  BRA `(.L_x_180) ;  /* 0xffffff9800787947 */ /* 0x000fea000383ffff */
.L_x_73:
[----:B------:R-:W-:-:S07]  /*9e30*/  MOV R0, UR9 ;  /* 0x0000000900007c02 */ /* 0x000fce0008000f00 */
.L_x_181:
[----:B-1----:R1:W2:Y:S02]  /*9e40*/  SYNCS.PHASECHK.TRANS64.TRYWAIT P0, [R0+URZ+0x110], R4 ;  /* 0x00011004000075a7 */ /* 0x0022a400080011ff */
[----:B--2---:R-:W-:Y:S05]  /*9e50*/  @!P0 NANOSLEEP.SYNCS 0x989680 ;  /* 0x009896800000895d */ /* 0x004fea0003900000 */
[----:B------:R-:W2:Y:S02]  /*9e60*/  @!P0 SYNCS.PHASECHK.TRANS64 P0, [R0+URZ+0x110], R4 ;  /* 0x00011004000085a7 */ /* 0x000ea400080010ff */
[----:B--2---:R-:W-:Y:S05]  /*9e70*/  @!P0 BRA `(.L_x_181) ;  /* 0xfffffffc00f08947 */ /* 0x004fea000383ffff */
[----:B------:R-:W-:Y:S05]  /*9e80*/  BRA `(.L_x_182) ;  /* 0xffffff9800c47947 */ /* 0x000fea000383ffff */
.L_x_76:
[----:B------:R-:W-:Y:S07]  /*9e90*/  MOV R0, UR8 ;  /* 0x0000000800007c02 */ /* 0x000fee0008000f00 */
.L_x_183:
[----:B-1----:R1:W2:Y:S02]  /*9ea0*/  SYNCS.PHASECHK.TRANS64.TRYWAIT P0, [R0+URZ], R4 ;  /* 0x00000004000075a7 */ /* 0x0022a400080011ff */
[----:B--2---:R-:W-:Y:S05]  /*9eb0*/  @!P0 NANOSLEEP.SYNCS 0x989680 ;  /* 0x009896800000895d */ /* 0x004fea0003900000 */
[----:B------:R-:W2:Y:S02]  /*9ec0*/  @!P0 SYNCS.PHASECHK.TRANS64 P0, [R0+URZ], R4 ;  /* 0x00000004000085a7 */ /* 0x000ea400080010ff */
[----:B--2---:R-:W-:Y:S05]  /*9ed0*/  @!P0 BRA `(.L_x_183) ;  /* 0xfffffffc00f08947 */ /* 0x004fea000383ffff */
[----:B------:R-:W-:Y:S05]  /*9ee0*/  BRA `(.L_x_75) ;  /* 0xffffff9800d87947 */ /* 0x000fea000383ffff */
.L_x_80:
[----:B-1----:R-:W-:-:S07]  /*9ef0*/  MOV R0, UR8 ;  /* 0x0000000800007c02 */ /* 0x002fce0008000f00 */
.L_x_184:
[----:B-1----:R1:W2:Y:S02]  /*9f00*/  SYNCS.PHASECHK.TRANS64.TRYWAIT P0, [R0+URZ], R2 ;  /* 0x00000002000075a7 */ /* 0x0022a400080011ff */
[----:B--2---:R-:W-:Y:S05]  /*9f10*/  @!P0 NANOSLEEP.SYNCS 0x989680 ;  /* 0x009896800000895d */ /* 0x004fea0003900000 */
[----:B------:R-:W2:Y:S02]  /*9f20*/  @!P0 SYNCS.PHASECHK.TRANS64 P0, [R0+URZ], R2 ;  /* 0x00000002000085a7 */ /* 0x000ea400080010ff */
[----:B--2---:R-:W-:Y:S05]  /*9f30*/  @!P0 BRA `(.L_x_184) ;  /* 0xfffffffc00f08947 */ /* 0x004fea000383ffff */
[----:B------:R-:W-:Y:S05]  /*9f40*/  BRA `(.L_x_185) ;  /* 0xffffff9c00cc7947 */ /* 0x000fea000383ffff */
.L_x_81:
[----:B------:R-:W-:-:S07]  /*9f50*/  MOV R0, UR8 ;  /* 0x0000000800007c02 */ /* 0x000fce0008000f00 */
.L_x_186:
[----:B-1----:R1:W2:Y:S02]  /*9f60*/  SYNCS.PHASECHK.TRANS64.TRYWAIT P0, [R0+URZ], R3 ;  /* 0x00000003000075a7 */ /* 0x0022a400080011ff */
[----:B--2---:R-:W-:Y:S05]  /*9f70*/  @!P0 NANOSLEEP.SYNCS 0x989680 ;  /* 0x009896800000895d */ /* 0x004fea0003900000 */
[----:B------:R-:W2:Y:S02]  /*9f80*/  @!P0 SYNCS.PHASECHK.TRANS64 P0, [R0+URZ], R3 ;  /* 0x00000003000085a7 */ /* 0x000ea400080010ff */
[----:B--2---:R-:W-:Y:S05]  /*9f90*/  @!P0 BRA `(.L_x_186) ;  /* 0xfffffffc00f08947 */ /* 0x004fea000383ffff */
[----:B------:R-:W-:Y:S05]  /*9fa0*/  BRA `(.L_x_187) ;  /* 0xffffff9c00d87947 */ /* 0x000fea000383ffff */
.L_x_82:
[----:B------:R-:W-:-:S07]  /*9fb0*/  MOV R0, UR8 ;  /* 0x0000000800007c02 */ /* 0x000fce0008000f00 */
.L_x_188:
[----:B-1----:R1:W2:Y:S02]  /*9fc0*/  SYNCS.PHASECHK.TRANS64.TRYWAIT P0, [R0+URZ], R3 ;  /* 0x00000003000075a7 */ /* 0x0022a400080011ff */
[----:B--2---:R-:W-:Y:S05]  /*9fd0*/  @!P0 NANOSLEEP.SYNCS 0x989680 ;  /* 0x009896800000895d */ /* 0x004fea0003900000 */
[----:B------:R-:W2:Y:S02]  /*9fe0*/  @!P0 SYNCS.PHASECHK.TRANS64 P0, [R0+URZ], R3 ;  /* 0x00000003000085a7 */ /* 0x000ea400080010ff */
[----:B--2---:R-:W-:Y:S05]  /*9ff0*/  @!P0 BRA `(.L_x_188) ;  /* 0xfffffffc00f08947 */ /* 0x004fea000383ffff */
[----:B------:R-:W-:Y:S05]  /*a000*/  BRA `(.L_x_189) ;  /* 0xffffff9c00e47947 */ /* 0x000fea000383ffff */
.L_x_85:
[----:B------:R-:W-:-:S07]  /*a010*/  MOV R0, UR7 ;  /* 0x0000000700007c02 */ /* 0x000fce0008000f00 */
.L_x_190:
[----:B-1----:R1:W2:Y:S02]  /*a020*/  SYNCS.PHASECHK.TRANS64.TRYWAIT P1, [R0+URZ+0x150], R2 ;  /* 0x00015002000075a7 */ /* 0x0022a400080211ff */
[----:B--2---:R-:W-:Y:S05]  /*a030*/  @!P1 NANOSLEEP.SYNCS 0x989680 ;  /* 0x009896800000995d */ /* 0x004fea0003900000 */
[----:B------:R-:W2:Y:S02]  /*a040*/  @!P1 SYNCS.PHASECHK.TRANS64 P1, [R0+URZ+0x150], R2 ;  /* 0x00015002000095a7 */ /* 0x000ea400080210ff */
[----:B--2---:R-:W-:Y:S05]  /*a050*/  @!P1 BRA `(.L_x_190) ;  /* 0xfffffffc00f09947 */ /* 0x004fea000383ffff */
[----:B------:R-:W-:Y:S05]  /*a060*/  BRA `(.L_x_191) ;  /* 0xffffffa000307947 */ /* 0x000fea000383ffff */
.L_x_90:
[----:B--2---:R2:W4:Y:S02]  /*a070*/  SYNCS.PHASECHK.TRANS64.TRYWAIT P0, [R0+URZ+0xd0], R2 ;  /* 0x0000d002000075a7 */ /* 0x00452400080011ff */
[----:B----4-:R-:W-:Y:S05]  /*a080*/  @!P0 NANOSLEEP.SYNCS 0x989680 ;  /* 0x009896800000895d */ /* 0x010fea0003900000 */
[----:B------:R-:W4:Y:S02]  /*a090*/  @!P0 SYNCS.PHASECHK.TRANS64 P0, [R0+URZ+0xd0], R2 ;  /* 0x0000d002000085a7 */ /* 0x000f2400080010ff */
[----:B----4-:R-:W-:Y:S05]  /*a0a0*/  @!P0 BRA `(.L_x_90) ;  /* 0xfffffffc00f08947 */ /* 0x010fea000383ffff */
[----:B------:R-:W-:Y:S05]  /*a0b0*/  BRA `(.L_x_192) ;  /* 0xffffffa400447947 */ /* 0x000fea000383ffff */
.L_x_93:
[----:B------:R-:W-:Y:S07]  /*a0c0*/  MOV R0, UR7 ;  /* 0x0000000700007c02 */ /* 0x000fee0008000f00 */
.L_x_193:
[----:B--2---:R2:W4:Y:S02]  /*a0d0*/  SYNCS.PHASECHK.TRANS64.TRYWAIT P0, [R0+URZ+0xc8], R2 ;  /* 0x0000c802000075a7 */ /* 0x00452400080011ff */
[----:B----4-:R-:W-:Y:S05]  /*a0e0*/  @!P0 NANOSLEEP.SYNCS 0x989680 ;  /* 0x009896800000895d */ /* 0x010fea0003900000 */
[----:B------:R-:W4:Y:S02]  /*a0f0*/  @!P0 SYNCS.PHASECHK.TRANS64 P0, [R0+URZ+0xc8], R2 ;  /* 0x0000c802000085a7 */ /* 0x000f2400080010ff */
[----:B----4-:R-:W-:Y:S05]  /*a100*/  @!P0 BRA `(.L_x_193) ;  /* 0xfffffffc00f08947 */ /* 0x010fea000383ffff */
[----:B------:R-:W-:Y:S05]  /*a110*/  BRA `(.L_x_92) ;  /* 0xffffffa800247947 */ /* 0x000fea000383ffff */
.L_x_96:
[----:B------:R-:W-:Y:S07]  /*a120*/  MOV R0, UR7 ;  /* 0x0000000700007c02 */ /* 0x000fee0008000f00 */
.L_x_194:
[----:B-1----:R1:W2:Y:S02]  /*a130*/  SYNCS.PHASECHK.TRANS64.TRYWAIT P0, [R0+URZ+0xa0], R14 ;  /* 0x0000a00e000075a7 */ /* 0x0022a400080011ff */
[----:B--2---:R-:W-:Y:S05]  /*a140*/  @!P0 NANOSLEEP.SYNCS 0x989680 ;  /* 0x009896800000895d */ /* 0x004fea0003900000 */
[----:B------:R-:W2:Y:S02]  /*a150*/  @!P0 SYNCS.PHASECHK.TRANS64 P0, [R0+URZ+0xa0], R14 ;  /* 0x0000a00e000085a7 */ /* 0x000ea400080010ff */
[----:B--2---:R-:W-:Y:S05]  /*a160*/  @!P0 BRA `(.L_x_194) ;  /* 0xfffffffc00f08947 */ /* 0x004fea000383ffff */
[----:B------:R-:W-:Y:S05]  /*a170*/  BRA `(.L_x_195) ;  /* 0xffffffa8009c7947 */ /* 0x000fea000383ffff */
.L_x_97:
[----:B------:R-:W-:Y:S07]  /*a180*/  MOV R0, UR7 ;  /* 0x0000000700007c02 */ /* 0x000fee0008000f00 */
.L_x_196:
[----:B-1----:R1:W2:Y:S02]  /*a190*/  SYNCS.PHASECHK.TRANS64.TRYWAIT P0, [R0+URZ+0xa8], R14 ;  /* 0x0000a80e000075a7 */ /* 0x0022a400080011ff */
[----:B--2---:R-:W-:Y:S05]  /*a1a0*/  @!P0 NANOSLEEP.SYNCS 0x989680 ;  /* 0x009896800000895d */ /* 0x004fea0003900000 */
[----:B------:R-:W2:Y:S02]  /*a1b0*/  @!P0 SYNCS.PHASECHK.TRANS64 P0, [R0+URZ+0xa8], R14 ;  /* 0x0000a80e000085a7 */ /* 0x000ea400080010ff */
[----:B--2---:R-:W-:Y:S05]  /*a1c0*/  @!P0 BRA `(.L_x_196) ;  /* 0xfffffffc00f08947 */ /* 0x004fea000383ffff */
[----:B------:R-:W-:Y:S05]  /*a1d0*/  BRA `(.L_x_197) ;  /* 0xffffffa800d47947 */ /* 0x000fea000383ffff */
.L_x_98:
[----:B------:R-:W-:Y:S07]  /*a1e0*/  MOV R0, UR7 ;  /* 0x0000000700007c02 */ /* 0x000fee0008000f00 */
.L_x_198:
[----:B-1----:R1:W2:Y:S02]  /*a1f0*/  SYNCS.PHASECHK.TRANS64.TRYWAIT P0, [R0+URZ+0xb0], R14 ;  /* 0x0000b00e000075a7 */ /* 0x0022a400080011ff */
[----:B--2---:R-:W-:Y:S05]  /*a200*/  @!P0 NANOSLEEP.SYNCS 0x989680 ;  /* 0x009896800000895d */ /* 0x004fea0003900000 */
[----:B------:R-:W2:Y:S02]  /*a210*/  @!P0 SYNCS.PHASECHK.TRANS64 P0, [R0+URZ+0xb0], R14 ;  /* 0x0000b00e000085a7 */ /* 0x000ea400080010ff */
[----:B--2---:R-:W-:Y:S05]  /*a220*/  @!P0 BRA `(.L_x_198) ;  /* 0xfffffffc00f08947 */ /* 0x004fea000383ffff */
[----:B------:R-:W-:Y:S05]  /*a230*/  BRA `(.L_x_199) ;  /* 0xffffffac00187947 */ /* 0x000fea000383ffff */
.L_x_99:
[----:B------:R-:W-:Y:S07]  /*a240*/  MOV R0, UR7 ;  /* 0x0000000700007c02 */ /* 0x000fee0008000f00 */
.L_x_200:
[----:B-1----:R1:W2:Y:S02]  /*a250*/  SYNCS.PHASECHK.TRANS64.TRYWAIT P0, [R0+URZ+0xb8], R14 ;  /* 0x0000b80e000075a7 */ /* 0x0022a400080011ff */
[----:B--2---:R-:W-:Y:S05]  /*a260*/  @!P0 NANOSLEEP.SYNCS 0x989680 ;  /* 0x009896800000895d */ /* 0x004fea0003900000 */
[----:B------:R-:W2:Y:S02]  /*a270*/  @!P0 SYNCS.PHASECHK.TRANS64 P0, [R0+URZ+0xb8], R14 ;  /* 0x0000b80e000085a7 */ /* 0x000ea400080010ff */
[----:B--2---:R-:W-:Y:S05]  /*a280*/  @!P0 BRA `(.L_x_200) ;  /* 0xfffffffc00f08947 */ /* 0x004fea000383ffff */
[----:B------:R-:W-:Y:S05]  /*a290*/  BRA `(.L_x_201) ;  /* 0xffffffac009c7947 */ /* 0x000fea000383ffff */
.L_x_101:
[----:B------:R-:W-:-:S07]  /*a2a0*/  MOV R0, UR7 ;  /* 0x0000000700007c02 */ /* 0x000fce0008000f00 */
.L_x_202:
[----:B-1----:R1:W4:Y:S02]  /*a2b0*/  SYNCS.PHASECHK.TRANS64.TRYWAIT P0, [R0+URZ+0xa0], R2 ;  /* 0x0000a002000075a7 */ /* 0x00232400080011ff */
[----:B----4-:R-:W-:Y:S05]  /*a2c0*/  @!P0 NANOSLEEP.SYNCS 0x989680 ;  /* 0x009896800000895d */ /* 0x010fea0003900000 */
[----:B------:R-:W4:Y:S02]  /*a2d0*/  @!P0 SYNCS.PHASECHK.TRANS64 P0, [R0+URZ+0xa0], R2 ;  /* 0x0000a002000085a7 */ /* 0x000f2400080010ff */
[----:B----4-:R-:W-:Y:S05]  /*a2e0*/  @!P0 BRA `(.L_x_202) ;  /* 0xfffffffc00f08947 */ /* 0x010fea000383ffff */
[----:B------:R-:W-:Y:S05]  /*a2f0*/  BRA `(.L_x_203) ;  /* 0xffffffb0000c7947 */ /* 0x000fea000383ffff */
.L_x_102:
[----:B-1----:R-:W-:-:S07]  /*a300*/  MOV R0, UR7 ;  /* 0x0000000700007c02 */ /* 0x002fce0008000f00 */
.L_x_204:
[----:B-1----:R1:W4:Y:S02]  /*a310*/  SYNCS.PHASECHK.TRANS64.TRYWAIT P0, [R0+URZ+0xa8], R2 ;  /* 0x0000a802000075a7 */ /* 0x00232400080011ff */
[----:B----4-:R-:W-:Y:S05]  /*a320*/  @!P0 NANOSLEEP.SYNCS 0x989680 ;  /* 0x009896800000895d */ /* 0x010fea0003900000 */
[----:B------:R-:W4:Y:S02]  /*a330*/  @!P0 SYNCS.PHASECHK.TRANS64 P0, [R0+URZ+0xa8], R2 ;  /* 0x0000a802000085a7 */ /* 0x000f2400080010ff */
[----:B----4-:R-:W-:Y:S05]  /*a340*/  @!P0 BRA `(.L_x_204) ;  /* 0xfffffffc00f08947 */ /* 0x010fea000383ffff */
[----:B------:R-:W-:Y:S05]  /*a350*/  BRA `(.L_x_205) ;  /* 0xffffffac00fc7947 */ /* 0x000fea000383ffff */
.L_x_103:
[----:B-1----:R-:W-:-:S07]  /*a360*/  MOV R0, UR7 ;  /* 0x0000000700007c02 */ /* 0x002fce0008000f00 */
.L_x_206:
[----:B-1----:R1:W4:Y:S02]  /*a370*/  SYNCS.PHASECHK.TRANS64.TRYWAIT P0, [R0+URZ+0xb0], R2 ;  /* 0x0000b002000075a7 */ /* 0x00232400080011ff */
[----:B----4-:R-:W-:Y:S05]  /*a380*/  @!P0 NANOSLEEP.SYNCS 0x989680 ;  /* 0x009896800000895d */ /* 0x010fea0003900000 */
[----:B------:R-:W4:Y:S02]  /*a390*/  @!P0 SYNCS.PHASECHK.TRANS64 P0, [R0+URZ+0xb0], R2 ;  /* 0x0000b002000085a7 */ /* 0x000f2400080010ff */
[----:B----4-:R-:W-:Y:S05]  /*a3a0*/  @!P0 BRA `(.L_x_206) ;  /* 0xfffffffc00f08947 */ /* 0x010fea000383ffff */
[----:B------:R-:W-:Y:S05]  /*a3b0*/  BRA `(.L_x_207) ;  /* 0xffffffac00ec7947 */ /* 0x000fea000383ffff */
.L_x_105:
[----:B--2---:R2:W4:Y:S02]  /*a3c0*/  SYNCS.PHASECHK.TRANS64.TRYWAIT P0, [R0+URZ+0xd0], R2 ;  /* 0x0000d002000075a7 */ /* 0x00452400080011ff */
[----:B----4-:R-:W-:Y:S05]  /*a3d0*/  @!P0 NANOSLEEP.SYNCS 0x989680 ;  /* 0x009896800000895d */ /* 0x010fea0003900000 */
[----:B------:R-:W4:Y:S02]  /*a3e0*/  @!P0 SYNCS.PHASECHK.TRANS64 P0, [R0+URZ+0xd0], R2 ;  /* 0x0000d002000085a7 */ /* 0x000f2400080010ff */
[----:B----4-:R-:W-:Y:S05]  /*a3f0*/  @!P0 BRA `(.L_x_105) ;  /* 0xfffffffc00f08947 */ /* 0x010fea000383ffff */
[----:B------:R-:W-:Y:S05]  /*a400*/  BRA `(.L_x_208) ;  /* 0xffffffb000b87947 */ /* 0x000fea000383ffff */
.L_x_117:
[----:B-1----:R-:W-:Y:S04]  /*a410*/  MOV R2, UR46 ;  /* 0x0000002e00027c02 */ /* 0x002fe80008000f00 */
[----:B------:R1:W4:Y:S03]  /*a420*/  SYNCS.PHASECHK.TRANS64.TRYWAIT P1, [R2+URZ+0x80], R3 ;  /* 0x00008003020075a7 */ /* 0x00032600080211ff */
[----:B----4-:R-:W-:Y:S05]  /*a430*/  @!P1 NANOSLEEP.SYNCS 0x989680 ;  /* 0x009896800000995d */ /* 0x010fea0003900000 */
[----:B------:R-:W4:Y:S02]  /*a440*/  @!P1 SYNCS.PHASECHK.TRANS64 P1, [R2+URZ+0x80], R3 ;  /* 0x00008003020095a7 */ /* 0x000f2400080210ff */
[----:B----4-:R-:W-:Y:S05]  /*a450*/  @!P1 BRA `(.L_x_117) ;  /* 0xfffffffc00ec9947 */ /* 0x010fea000383ffff */
[----:B------:R-:W-:Y:S05]  /*a460*/  BRA `(.L_x_116) ;  /* 0xffffffbc00d87947 */ /* 0x000fea000383ffff */
.L_x_119:
[----:B-1----:R1:W2:Y:S02]  /*a470*/  SYNCS.PHASECHK.TRANS64.TRYWAIT P0, [R116+URZ+0xf0], R0 ;  /* 0x0000f000740075a7 */ /* 0x0022a400080011ff */
[----:B--2---:R-:W-:Y:S05]  /*a480*/  @!P0 NANOSLEEP.SYNCS 0x989680 ;  /* 0x009896800000895d */ /* 0x004fea0003900000 */
[----:B------:R-:W2:Y:S02]  /*a490*/  @!P0 SYNCS.PHASECHK.TRANS64 P0, [R116+URZ+0xf0], R0 ;  /* 0x0000f000740085a7 */ /* 0x000ea400080010ff */
[----:B--2---:R-:W-:Y:S05]  /*a4a0*/  @!P0 BRA `(.L_x_119) ;  /* 0xfffffffc00f08947 */ /* 0x004fea000383ffff */
[----:B------:R-:W-:Y:S05]  /*a4b0*/  BRA `(.L_x_118) ;  /* 0xffffffc000007947 */ /* 0x000fea000383ffff */
.L_x_128:
[----:B--2---:R2:W3:Y:S02]  /*a4c0*/  SYNCS.PHASECHK.TRANS64.TRYWAIT P0, [R2+URZ+0x80], R0 ;  /* 0x00008000020075a7 */ /* 0x0044e400080011ff */
[----:B---3--:R-:W-:Y:S05]  /*a4d0*/  @!P0 NANOSLEEP.SYNCS 0x989680 ;  /* 0x009896800000895d */ /* 0x008fea0003900000 */
[----:B------:R-:W3:Y:S02]  /*a4e0*/  @!P0 SYNCS.PHASECHK.TRANS64 P0, [R2+URZ+0x80], R0 ;  /* 0x00008000020085a7 */ /* 0x000ee400080010ff */
[----:B---3--:R-:W-:Y:S05]  /*a4f0*/  @!P0 BRA `(.L_x_128) ;  /* 0xfffffffc00f08947 */ /* 0x008fea000383ffff */
[----:B------:R-:W-:Y:S05]  /*a500*/  BRA `(.L_x_127) ;  /* 0xffffffc800dc7947 */ /* 0x000fea000383ffff */
.L_x_136:
[----:B--2---:R2:W3:Y:S02]  /*a510*/  SYNCS.PHASECHK.TRANS64.TRYWAIT P0, [R0+URZ+0x80], R6 ;  /* 0x00008006000075a7 */ /* 0x0044e400080011ff */
[----:B---3--:R-:W-:Y:S05]  /*a520*/  @!P0 NANOSLEEP.SYNCS 0x989680 ;  /* 0x009896800000895d */ /* 0x008fea0003900000 */
[----:B------:R-:W3:Y:S02]  /*a530*/  @!P0 SYNCS.PHASECHK.TRANS64 P0, [R0+URZ+0x80], R6 ;  /* 0x00008006000085a7 */ /* 0x000ee400080010ff */
[----:B---3--:R-:W-:Y:S05]  /*a540*/  @!P0 BRA `(.L_x_136) ;  /* 0xfffffffc00f08947 */ /* 0x008fea000383ffff */
[----:B------:R-:W-:Y:S05]  /*a550*/  BRA `(.L_x_135) ;  /* 0xffffffd400dc7947 */ /* 0x000fea000383ffff */
.L_x_144:
[----:B--2---:R2:W3:Y:S02]  /*a560*/  SYNCS.PHASECHK.TRANS64.TRYWAIT P0, [R0+URZ+0x80], R5 ;  /* 0x00008005000075a7 */ /* 0x0044e400080011ff */
[----:B---3--:R-:W-:Y:S05]  /*a570*/  @!P0 NANOSLEEP.SYNCS 0x989680 ;  /* 0x009896800000895d */ /* 0x008fea0003900000 */
[----:B------:R-:W3:Y:S02]  /*a580*/  @!P0 SYNCS.PHASECHK.TRANS64 P0, [R0+URZ+0x80], R5 ;  /* 0x00008005000085a7 */ /* 0x000ee400080010ff */
[----:B---3--:R-:W-:Y:S05]  /*a590*/  @!P0 BRA `(.L_x_144) ;  /* 0xfffffffc00f08947 */ /* 0x008fea000383ffff */
[----:B------:R-:W-:Y:S05]  /*a5a0*/  BRA `(.L_x_143) ;  /* 0xffffffe000dc7947 */ /* 0x000fea000383ffff */
        .weak           $__internal_0_$__cuda_sm10x_tcgen05_guardrail_trap_col_being_dealloced_not_returned_by_alloc
        .type           $__internal_0_$__cuda_sm10x_tcgen05_guardrail_trap_col_being_dealloced_not_returned_by_alloc,@function
        .size           $__internal_0_$__cuda_sm10x_tcgen05_guardrail_trap_col_being_dealloced_not_returned_by_alloc,($__internal_1_$__cuda_sm10x_tcgen05_guardrail_trap_phase_invalid_during_alloc - $__internal_0_$__cuda_sm10x_tcgen05_guardrail_trap_col_being_dealloced_not_returned_by_alloc)
$__internal_0_$__cuda_sm10x_tcgen05_guardrail_trap_col_being_dealloced_not_returned_by_alloc:
[----:B------:R-:W-:Y:S05]  /*a5b0*/  BPT.TRAP 0x1 ;  /* 0x000000040000795c */ /* 0x000fea0000300000 */
[----:B------:R-:W-:-:S04]  /*a5c0*/  HFMA2 R3, -RZ, RZ, 0, 0 ;  /* 0x00000000ff037431 */ /* 0x000fc800000001ff */
[----:B------:R-:W-:Y:S05]  /*a5d0*/  RET.REL.NODEC R2 `(_ZN7cutlass13device_kernelINS_4gemm6kernel13GemmUniversalIN4cute5tupleIJiiiiEEENS1_10collective13CollectiveMmaINS1_35MainloopSm100TmaUmmaWarpSpecializedILi8ELi2ELi4ENS5_IJNS4_1CILi2EEENSA_ILi1EEESC_EEEEENS5_IJNSA_ILi256EEENSA_ILi128EEENSA_ILi64EEEEEENS_10bfloat16_tENS5_IJlSC_lEEESJ_SK_NS4_8TiledMMAINS4_8MMA_AtomIJNS4_26SM100_MMA_F16BF16_2x1SM_SSISJ_SJ_fLi256ELi128ELNS4_4UMMA5MajorE0ELSP_0ELNSO_7ScaleInE0ELSQ_0EEEEEENS4_6LayoutINS5_IJSC_SC_SC_EEENS5_IJNSA_ILi0EEESV_SV_EEEEENS5_IJNS4_10UnderscoreESY_SY_EEEEENS4_18SM100_TMA_2SM_LOADENS4_14ComposedLayoutINS4_7SwizzleILi3ELi4ELi3EEENS4_18smem_ptr_flag_bitsILi16EEENST_INS5_IJNSA_ILi8EEESH_EEENS5_IJSH_SC_EEEEEEEvNS4_8identityES11_S1B_vS1C_EENS_8epilogue10collective18CollectiveEpilogueINS1E_23Sm100TmaWarpSpecializedILi4ELi2ELi32ELb1ELb0EEEJNS5_IJSG_SG_SH_EEENS5_IJNST_ISG_SC_EENST_INSA_ILi32EEESC_EEEEESJ_SK_SJ_SK_NS1E_6fusion15FusionCallbacksIS1I_NS1O_13LinCombEltActINS1E_6thread4ReLuESJ_fSJ_fLNS_15FloatRoundStyleE2EEES1J_S1N_JEEENS4_5SM1004TMEM4LOAD26SM100_TMEM_LOAD_32dp32b32xENS4_13SM90_TMA_LOADENS12_INS13_ILi2ELi4ELi3EEES16_NST_INS5_IJS17_S1L_EEENS5_IJS1L_SC_EEEEEEENS4_39AutoVectorizingCopyWithAssumedAlignmentILi128EEENS4_14SM90_TMA_STOREES25_S27_S27_EEEvvEEEEvNT_6ParamsE) ;  /* 0xffffff5802887950 */ /* 0x000fea0003c3ffff */
        .weak           $__internal_1_$__cuda_sm10x_tcgen05_guardrail_trap_phase_invalid_during_alloc
        .type           $__internal_1_$__cuda_sm10x_tcgen05_guardrail_trap_phase_invalid_during_alloc,@function
        .size           $__internal_1_$__cuda_sm10x_tcgen05_guardrail_trap_phase_invalid_during_alloc,($__internal_2_$__cuda_sm10x_tcgen05_guardrail_trap_unallocated_columns_being_dealloced - $__internal_1_$__cuda_sm10x_tcgen05_guardrail_trap_phase_invalid_during_alloc)
$__internal_1_$__cuda_sm10x_tcgen05_guardrail_trap_phase_invalid_during_alloc:
[----:B------:R-:W-:Y:S05]  /*a5e0*/  BPT.TRAP 0x1 ;  /* 0x000000040000795c */ /* 0x000fea0000300000 */
[----:B------:R-:W-:-:S04]  /*a5f0*/  MOV R3, 0x0 ;  /* 0x0000000000037802 */ /* 0x000fc80000000f00 */
[----:B------:R-:W-:Y:S05]  /*a600*/  RET.REL.NODEC R2 `(_ZN7cutlass13device_kernelINS_4gemm6kernel13GemmUniversalIN4cute5tupleIJiiiiEEENS1_10collective13CollectiveMmaINS1_35MainloopSm100TmaUmmaWarpSpecializedILi8ELi2ELi4ENS5_IJNS4_1CILi2EEENSA_ILi1EEESC_EEEEENS5_IJNSA_ILi256EEENSA_ILi128EEENSA_ILi64EEEEEENS_10bfloat16_tENS5_IJlSC_lEEESJ_SK_NS4_8TiledMMAINS4_8MMA_AtomIJNS4_26SM100_MMA_F16BF16_2x1SM_SSISJ_SJ_fLi256ELi128ELNS4_4UMMA5MajorE0ELSP_0ELNSO_7ScaleInE0ELSQ_0EEEEEENS4_6LayoutINS5_IJSC_SC_SC_EEENS5_IJNSA_ILi0EEESV_SV_EEEEENS5_IJNS4_10UnderscoreESY_SY_EEEEENS4_18SM100_TMA_2SM_LOADENS4_14ComposedLayoutINS4_7SwizzleILi3ELi4ELi3EEENS4_18smem_ptr_flag_bitsILi16EEENST_INS5_IJNSA_ILi8EEESH_EEENS5_IJSH_SC_EEEEEEEvNS4_8identityES11_S1B_vS1C_EENS_8epilogue10collective18CollectiveEpilogueINS1E_23Sm100TmaWarpSpecializedILi4ELi2ELi32ELb1ELb0EEEJNS5_IJSG_SG_SH_EEENS5_IJNST_ISG_SC_EENST_INSA_ILi32EEESC_EEEEESJ_SK_SJ_SK_NS1E_6fusion15FusionCallbacksIS1I_NS1O_13LinCombEltActINS1E_6thread4ReLuESJ_fSJ_fLNS_15FloatRoundStyleE2EEES1J_S1N_JEEENS4_5SM1004TMEM4LOAD26SM100_TMEM_LOAD_32dp32b32xENS4_13SM90_TMA_LOADENS12_INS13_ILi2ELi4ELi3EEES16_NST_INS5_IJS17_S1L_EEENS5_IJS1L_SC_EEEEEEENS4_39AutoVectorizingCopyWithAssumedAlignmentILi128EEENS4_14SM90_TMA_STOREES25_S27_S27_EEEvvEEEEvNT_6ParamsE) ;  /* 0xffffff58027c7950 */ /* 0x000fea0003c3ffff */
        .weak           $__internal_2_$__cuda_sm10x_tcgen05_guardrail_trap_unallocated_columns_being_dealloced
        .type           $__internal_2_$__cuda_sm10x_tcgen05_guardrail_trap_unallocated_columns_being_dealloced,@function
        .size           $__internal_2_$__cuda_sm10x_tcgen05_guardrail_trap_unallocated_columns_being_dealloced,(.L_x_210 - $__internal_2_$__cuda_sm10x_tcgen05_guardrail_trap_unallocated_columns_being_dealloced)
$__internal_2_$__cuda_sm10x_tcgen05_guardrail_trap_unallocated_columns_being_dealloced:
[----:B------:R-:W-:Y:S05]  /*a610*/  BPT.TRAP 0x1 ;  /* 0x000000040000795c */ /* 0x000fea0000300000 */
[----:B------:R-:W-:-:S04]  /*a620*/  HFMA2 R3, -RZ, RZ, 0, 0 ;  /* 0x00000000ff037431 */ /* 0x000fc800000001ff */
[----:B------:R-:W-:Y:S05]  /*a630*/  RET.REL.NODEC R2 `(_ZN7cutlass13device_kernelINS_4gemm6kernel13GemmUniversalIN4cute5tupleIJiiiiEEENS1_10collective13CollectiveMmaINS1_35MainloopSm100TmaUmmaWarpSpecializedILi8ELi2ELi4ENS5_IJNS4_1CILi2EEENSA_ILi1EEESC_EEEEENS5_IJNSA_ILi256EEENSA_ILi128EEENSA_ILi64EEEEEENS_10bfloat16_tENS5_IJlSC_lEEESJ_SK_NS4_8TiledMMAINS4_8MMA_AtomIJNS4_26SM100_MMA_F16BF16_2x1SM_SSISJ_SJ_fLi256ELi128ELNS4_4UMMA5MajorE0ELSP_0ELNSO_7ScaleInE0ELSQ_0EEEEEENS4_6LayoutINS5_IJSC_SC_SC_EEENS5_IJNSA_ILi0EEESV_SV_EEEEENS5_IJNS4_10UnderscoreESY_SY_EEEEENS4_18SM100_TMA_2SM_LOADENS4_14ComposedLayoutINS4_7SwizzleILi3ELi4ELi3EEENS4_18smem_ptr_flag_bitsILi16EEENST_INS5_IJNSA_ILi8EEESH_EEENS5_IJSH_SC_EEEEEEEvNS4_8identityES11_S1B_vS1C_EENS_8epilogue10collective18CollectiveEpilogueINS1E_23Sm100TmaWarpSpecializedILi4ELi2ELi32ELb1ELb0EEEJNS5_IJSG_SG_SH_EEENS5_IJNST_ISG_SC_EENST_INSA_ILi32EEESC_EEEEESJ_SK_SJ_SK_NS1E_6fusion15FusionCallbacksIS1I_NS1O_13LinCombEltActINS1E_6thread4ReLuESJ_fSJ_fLNS_15FloatRoundStyleE2EEES1J_S1N_JEEENS4_5SM1004TMEM4LOAD26SM100_TMEM_LOAD_32dp32b32xENS4_13SM90_TMA_LOADENS12_INS13_ILi2ELi4ELi3EEES16_NST_INS5_IJS17_S1L_EEENS5_IJS1L_SC_EEEEEEENS4_39AutoVectorizingCopyWithAssumedAlignmentILi128EEENS4_14SM90_TMA_STOREES25_S27_S27_EEEvvEEEEvNT_6ParamsE) ;  /* 0xffffff5802707950 */ /* 0x000fea0003c3ffff */
.L_x_209:
[----:B------:R-:W-:-:S00]  /*a640*/  BRA `(.L_x_209) ;  /* 0xfffffffc00fc7947 */ /* 0x000fc0000383ffff */
[----:B------:R-:W-:-:S00]  /*a650*/  NOP ;  /* 0x0000000000007918 */ /* 0x000fc00000000000 */
        /* <DEDUP_REMOVED lines=10> */
.L_x_210:


//--------------------- .nv.global.init           --------------------------
	.section	.nv.global.init,"aw",@progbits
.nv.global.init:
	.type		$str$27,@object
	.size		$str$27,($str$28 - $str$27)
$str$27:
        /*0000*/ 	.byte	0x28, 0x61, 0x64, 0x64, 0x72, 0x65, 0x73, 0x73, 0x20, 0x26, 0x20, 0x6d, 0x61, 0x73, 0x6b, 0x29
        /*0010*/ 	.byte	0x20, 0x3d, 0x3d, 0x20, 0x30, 0x00
	.type		$str$28,@object
	.size		$str$28,($str$26 - $str$28)
$str$28:
        /*0016*/ 	.byte	0x2f, 0x74, 0x6d, 0x70, 0x2f, 0x63, 0x75, 0x74, 0x6c, 0x61, 0x73, 0x73, 0x5f, 0x73, 0x77, 0x65
        /*0026*/ 	.byte	0x65, 0x70, 0x5f, 0x73, 0x72, 0x63, 0x2f, 0x69, 0x6e, 0x63, 0x6c, 0x75, 0x64, 0x65, 0x2f, 0x63
        /*0036*/ 	.byte	0x75, 0x74, 0x65, 0x2f, 0x70, 0x6f, 0x69, 0x6e, 0x74, 0x65, 0x72, 0x5f, 0x66, 0x6c, 0x61, 0x67
        /*0046*/ 	.byte	0x67, 0x65, 0x64, 0x2e, 0x68, 0x70, 0x70, 0x00
	.type		$str$26,@object
	.size		$str$26,($str$25 - $str$26)
$str$26:
        /*004e*/ 	.byte	0x2f, 0x74, 0x6d, 0x70, 0x2f, 0x63, 0x75, 0x74, 0x6c, 0x61, 0x73, 0x73, 0x5f, 0x73, 0x77, 0x65
        /*005e*/ 	.byte	0x65, 0x70, 0x5f, 0x73, 0x72, 0x63, 0x2f, 0x69, 0x6e, 0x63, 0x6c, 0x75, 0x64, 0x65, 0x2f, 0x63
        /*006e*/ 	.byte	0x75, 0x74, 0x65, 0x2f, 0x61, 0x74, 0x6f, 0x6d, 0x2f, 0x63, 0x6f, 0x70, 0x79, 0x5f, 0x74, 0x72
        /*007e*/ 	.byte	0x61, 0x69, 0x74, 0x73, 0x5f, 0x73, 0x6d, 0x31, 0x30, 0x30, 0x2e, 0x68, 0x70, 0x70, 0x00
	.type		$str$25,@object
	.size		$str$25,(__unnamed_1 - $str$25)
$str$25:
        /*008d*/ 	.byte	0x28, 0x28, 0x75, 0x69, 0x6e, 0x74, 0x33, 0x32, 0x5f, 0x74, 0x28, 0x74, 0x68, 0x72, 0x65, 0x61
        /*009d*/ 	.byte	0x64, 0x49, 0x64, 0x78, 0x2e, 0x78, 0x29, 0x20, 0x2f, 0x20, 0x33, 0x32, 0x29, 0x20, 0x25, 0x20
        /*00ad*/ 	.byte	0x34, 0x29, 0x20, 0x3d, 0x3d, 0x20, 0x28, 0x28, 0x28, 0x74, 0x6d, 0x65, 0x6d, 0x5f, 0x61, 0x64
        /*00bd*/ 	.byte	0x64, 0x72, 0x20, 0x3e, 0x3e, 0x20, 0x31, 0x36, 0x29, 0x20, 0x2f, 0x20, 0x33, 0x32, 0x29, 0x20
        /*00cd*/ 	.byte	0x25, 0x20, 0x34, 0x29, 0x00
	.type		__unnamed_1,@object
	.size		__unnamed_1,(__unnamed_2 - __unnamed_1)
__unnamed_1:
        /*00d2*/ 	.byte	0x61, 0x75, 0x74, 0x6f, 0x20, 0x63, 0x75, 0x74, 0x65, 0x3a, 0x3a, 0x61, 0x73, 0x5f, 0x70, 0x6f
        /* <DEDUP_REMOVED lines=24> */
        /*0262*/ 	.byte	0x34, 0x30, 0x39, 0x36, 0x3e, 0x3e, 0x3e, 0x3e, 0x5d, 0x00
	.type		__unnamed_2,@object
	.size		__unnamed_2,(.L_2 - __unnamed_2)
__unnamed_2:
        /* <DEDUP_REMOVED lines=42> */
        /*050c*/ 	.byte	0x3e, 0x3e, 0x5d, 0x00
.L_2:


//--------------------- .nv.shared._ZN7cutlass13device_kernelINS_4gemm6kernel13GemmUniversalIN4cute5tupleIJiiiiEEENS1_10collective13CollectiveMmaINS1_35MainloopSm100TmaUmmaWarpSpecializedILi8ELi2ELi4ENS5_IJNS4_1CILi2EEENSA_ILi1EEESC_EEEEENS5_IJNSA_ILi256EEENSA_ILi128EEENSA_ILi64EEEEEENS_10bfloat16_tENS5_IJlSC_lEEESJ_SK_NS4_8TiledMMAINS4_8MMA_AtomIJNS4_26SM100_MMA_F16BF16_2x1SM_SSISJ_SJ_fLi256ELi128ELNS4_4UMMA5MajorE0ELSP_0ELNSO_7ScaleInE0ELSQ_0EEEEEENS4_6LayoutINS5_IJSC_SC_SC_EEENS5_IJNSA_ILi0EEESV_SV_EEEEENS5_IJNS4_10UnderscoreESY_SY_EEEEENS4_18SM100_TMA_2SM_LOADENS4_14ComposedLayoutINS4_7SwizzleILi3ELi4ELi3EEENS4_18smem_ptr_flag_bitsILi16EEENST_INS5_IJNSA_ILi8EEESH_EEENS5_IJSH_SC_EEEEEEEvNS4_8identityES11_S1B_vS1C_EENS_8epilogue10collective18CollectiveEpilogueINS1E_23Sm100TmaWarpSpecializedILi4ELi2ELi32ELb1ELb0EEEJNS5_IJSG_SG_SH_EEENS5_IJNST_ISG_SC_EENST_INSA_ILi32EEESC_EEEEESJ_SK_SJ_SK_NS1E_6fusion15FusionCallbacksIS1I_NS1O_13LinCombEltActINS1E_6thread4ReLuESJ_fSJ_fLNS_15FloatRoundStyleE2EEES1J_S1N_JEEENS4_5SM1004TMEM4LOAD26SM100_TMEM_LOAD_32dp32b32xENS4_13SM90_TMA_LOADENS12_INS13_ILi2ELi4ELi3EEES16_NST_INS5_IJS17_S1L_EEENS5_IJS1L_SC_EEEEEEENS4_39AutoVectorizingCopyWithAssumedAlignmentILi128EEENS4_14SM90_TMA_STOREES25_S27_S27_EEEvvEEEEvNT_6ParamsE --------------------------
	.section	.nv.shared._ZN7cutlass13device_kernelINS_4gemm6kernel13GemmUniversalIN4cute5tupleIJiiiiEEENS1_10collective13CollectiveMmaINS1_35MainloopSm100TmaUmmaWarpSpecializedILi8ELi2ELi4ENS5_IJNS4_1CILi2EEENSA_ILi1EEESC_EEEEENS5_IJNSA_ILi256EEENSA_ILi128EEENSA_ILi64EEEEEENS_10bfloat16_tENS5_IJlSC_lEEESJ_SK_NS4_8TiledMMAINS4_8MMA_AtomIJNS4_26SM100_MMA_F16BF16_2x1SM_SSISJ_SJ_fLi256ELi128ELNS4_4UMMA5MajorE0ELSP_0ELNSO_7ScaleInE0ELSQ_0EEEEEENS4_6LayoutINS5_IJSC_SC_SC_EEENS5_IJNSA_ILi0EEESV_SV_EEEEENS5_IJNS4_10UnderscoreESY_SY_EEEEENS4_18SM100_TMA_2SM_LOADENS4_14ComposedLayoutINS4_7SwizzleILi3ELi4ELi3EEENS4_18smem_ptr_flag_bitsILi16EEENST_INS5_IJNSA_ILi8EEESH_EEENS5_IJSH_SC_EEEEEEEvNS4_8identityES11_S1B_vS1C_EENS_8epilogue10collective18CollectiveEpilogueINS1E_23Sm100TmaWarpSpecializedILi4ELi2ELi32ELb1ELb0EEEJNS5_IJSG_SG_SH_EEENS5_IJNST_ISG_SC_EENST_INSA_ILi32EEESC_EEEEESJ_SK_SJ_SK_NS1E_6fusion15FusionCallbacksIS1I_NS1O_13LinCombEltActINS1E_6thread4ReLuESJ_fSJ_fLNS_15FloatRoundStyleE2EEES1J_S1N_JEEENS4_5SM1004TMEM4LOAD26SM100_TMEM_LOAD_32dp32b32xENS4_13SM90_TMA_LOADENS12_INS13_ILi2ELi4ELi3EEES16_NST_INS5_IJS17_S1L_EEENS5_IJS1L_SC_EEEEEEENS4_39AutoVectorizingCopyWithAssumedAlignmentILi128EEENS4_14SM90_TMA_STOREES25_S27_S27_EEEvvEEEEvNT_6ParamsE,"aw",@nobits
	.sectionflags	@""
	.align	16
	.zero		1024


//--------------------- .nv.shared.reserved.0     --------------------------
	.section	.nv.shared.reserved.0,"aw",@nobits
	.weak		__nv_reservedSMEM_offset_0_alias
	.size		__nv_reservedSMEM_offset_0_alias, 0, 64
	.other		__nv_reservedSMEM_offset_0_alias,@"STO_CUDA_RESERVED_SHARED STV_DEFAULT"
__nv_reservedSMEM_offset_0_alias:
	.zero		0
.nv.shared.reserved.0:
	.zero		64
	.weak		__nv_reservedSMEM_tcgen05_partition
	.type		__nv_reservedSMEM_tcgen05_partition,@object
	.size		__nv_reservedSMEM_tcgen05_partition,(.L_0 - __nv_reservedSMEM_tcgen05_partition)
__nv_reservedSMEM_tcgen05_partition:
	.zero		32
.L_0:


//--------------------- .nv.global                --------------------------
	.section	.nv.global,"aw",@nobits
.nv.global:
	.type		_ZN39_INTERNAL_5c92cb6b_4_k_cu_d10cd5b4_29894cute1_E,@object
	.size		_ZN39_INTERNAL_5c92cb6b_4_k_cu_d10cd5b4_29894cute1_E,(_ZN39_INTERNAL_5c92cb6b_4_k_cu_d10cd5b4_29894cuda3std3__45__cpo6cbeginE - _ZN39_INTERNAL_5c92cb6b_4_k_cu_d10cd5b4_29894cute1_E)
_ZN39_INTERNAL_5c92cb6b_4_k_cu_d10cd5b4_29894cute1_E:
	.zero		1
	.type		_ZN39_INTERNAL_5c92cb6b_4_k_cu_d10cd5b4_29894cuda3std3__45__cpo6cbeginE,@object
	.size		_ZN39_INTERNAL_5c92cb6b_4_k_cu_d10cd5b4_29894cuda3std3__45__cpo6cbeginE,(_ZN39_INTERNAL_5c92cb6b_4_k_cu_d10cd5b4_29894cuda3std3__48in_placeE - _ZN39_INTERNAL_5c92cb6b_4_k_cu_d10cd5b4_29894cuda3std3__45__cpo6cbeginE)
_ZN39_INTERNAL_5c92cb6b_4_k_cu_d10cd5b4_29894cuda3std3__45__cpo6cbeginE:
	.zero		1
	.type		_ZN39_INTERNAL_5c92cb6b_4_k_cu_d10cd5b4_29894cuda3std3__48in_placeE,@object
	.size		_ZN39_INTERNAL_5c92cb6b_4_k_cu_d10cd5b4_29894cuda3std3__48in_placeE,(_ZN39_INTERNAL_5c92cb6b_4_k_cu_d10cd5b4_29894cuda3std6ranges3__45__cpo9iter_moveE - _ZN39_INTERNAL_5c92cb6b_4_k_cu_d10cd5b4_29894cuda3std3__48in_placeE)
_ZN39_INTERNAL_5c92cb6b_4_k_cu_d10cd5b4_29894cuda3std3__48in_placeE:
	.zero		1
	.type		_ZN39_INTERNAL_5c92cb6b_4_k_cu_d10cd5b4_29894cuda3std6ranges3__45__cpo9iter_moveE,@object
	.size		_ZN39_INTERNAL_5c92cb6b_4_k_cu_d10cd5b4_29894cuda3std6ranges3__45__cpo9iter_moveE,(_ZN39_INTERNAL_5c92cb6b_4_k_cu_d10cd5b4_29894cuda3std3__45__cpo5beginE - _ZN39_INTERNAL_5c92cb6b_4_k_cu_d10cd5b4_29894cuda3std6ranges3__45__cpo9iter_moveE)
_ZN39_INTERNAL_5c92cb6b_4_k_cu_d10cd5b4_29894cuda3std6ranges3__45__cpo9iter_moveE:
	.zero		1
	.type		_ZN39_INTERNAL_5c92cb6b_4_k_cu_d10cd5b4_29894cuda3std3__45__cpo5beginE,@object
	.size		_ZN39_INTERNAL_5c92cb6b_4_k_cu_d10cd5b4_29894cuda3std3__45__cpo5beginE,(_ZN39_INTERNAL_5c92cb6b_4_k_cu_d10cd5b4_29894cuda3std3__441_GLOBAL__N__5c92cb6b_4_k_cu_d10cd5b4_29896ignoreE - _ZN39_INTERNAL_5c92cb6b_4_k_cu_d10cd5b4_29894cuda3std3__45__cpo5beginE)
_ZN39_INTERNAL_5c92cb6b_4_k_cu_d10cd5b4_29894cuda3std3__45__cpo5beginE:
	.zero		1
	.type		_ZN39_INTERNAL_5c92cb6b_4_k_cu_d10cd5b4_29894cuda3std3__441_GLOBAL__N__5c92cb6b_4_k_cu_d10cd5b4_29896ignoreE,@object
	.size		_ZN39_INTERNAL_5c92cb6b_4_k_cu_d10cd5b4_29894cuda3std3__441_GLOBAL__N__5c92cb6b_4_k_cu_d10cd5b4_29896ignoreE,(_ZN39_INTERNAL_5c92cb6b_4_k_cu_d10cd5b4_29894cute7productE - _ZN39_INTERNAL_5c92cb6b_4_k_cu_d10cd5b4_29894cuda3std3__441_GLOBAL__N__5c92cb6b_4_k_cu_d10cd5b4_29896ignoreE)
_ZN39_INTERNAL_5c92cb6b_4_k_cu_d10cd5b4_29894cuda3std3__441_GLOBAL__N__5c92cb6b_4_k_cu_d10cd5b4_29896ignoreE:
	.zero		1
	.type		_ZN39_INTERNAL_5c92cb6b_4_k_cu_d10cd5b4_29894cute7productE,@object
	.size		_ZN39_INTERNAL_5c92cb6b_4_k_cu_d10cd5b4_29894cute7productE,(_ZN39_INTERNAL_5c92cb6b_4_k_cu_d10cd5b4_29894cuda3std3__45__cpo3endE - _ZN39_INTERNAL_5c92cb6b_4_k_cu_d10cd5b4_29894cute7productE)
_ZN39_INTERNAL_5c92cb6b_4_k_cu_d10cd5b4_29894cute7productE:
	.zero		1
	.type		_ZN39_INTERNAL_5c92cb6b_4_k_cu_d10cd5b4_29894cuda3std3__45__cpo3endE,@object
	.size		_ZN39_INTERNAL_5c92cb6b_4_k_cu_d10cd5b4_29894cuda3std3__45__cpo3endE,(_ZN39_INTERNAL_5c92cb6b_4_k_cu_d10cd5b4_29894cuda3std3__419piecewise_constructE - _ZN39_INTERNAL_5c92cb6b_4_k_cu_d10cd5b4_29894cuda3std3__45__cpo3endE)
_ZN39_INTERNAL_5c92cb6b_4_k_cu_d10cd5b4_29894cuda3std3__45__cpo3endE:
	.zero		1
	.type		_ZN39_INTERNAL_5c92cb6b_4_k_cu_d10cd5b4_29894cuda3std3__419piecewise_constructE,@object
	.size		_ZN39_INTERNAL_5c92cb6b_4_k_cu_d10cd5b4_29894cuda3std3__419piecewise_constructE,(_ZN39_INTERNAL_5c92cb6b_4_k_cu_d10cd5b4_29894cuda3std3__45__cpo4cendE - _ZN39_INTERNAL_5c92cb6b_4_k_cu_d10cd5b4_29894cuda3std3__419piecewise_constructE)
_ZN39_INTERNAL_5c92cb6b_4_k_cu_d10cd5b4_29894cuda3std3__419piecewise_constructE:
	.zero		1
	.type		_ZN39_INTERNAL_5c92cb6b_4_k_cu_d10cd5b4_29894cuda3std3__45__cpo4cendE,@object
	.size		_ZN39_INTERNAL_5c92cb6b_4_k_cu_d10cd5b4_29894cuda3std3__45__cpo4cendE,(_ZN39_INTERNAL_5c92cb6b_4_k_cu_d10cd5b4_29894cuda3std6ranges3__45__cpo4swapE - _ZN39_INTERNAL_5c92cb6b_4_k_cu_d10cd5b4_29894cuda3std3__45__cpo4cendE)
_ZN39_INTERNAL_5c92cb6b_4_k_cu_d10cd5b4_29894cuda3std3__45__cpo4cendE:
	.zero		1
	.type		_ZN39_INTERNAL_5c92cb6b_4_k_cu_d10cd5b4_29894cuda3std6ranges3__45__cpo4swapE,@object
	.size		_ZN39_INTERNAL_5c92cb6b_4_k_cu_d10cd5b4_29894cuda3std6ranges3__45__cpo4swapE,(.L_10 - _ZN39_INTERNAL_5c92cb6b_4_k_cu_d10cd5b4_29894cuda3std6ranges3__45__cpo4swapE)
_ZN39_INTERNAL_5c92cb6b_4_k_cu_d10cd5b4_29894cuda3std6ranges3__45__cpo4swapE:
	.zero		1
.L_10:


//--------------------- .nv.constant0._ZN7cutlass13device_kernelINS_4gemm6kernel13GemmUniversalIN4cute5tupleIJiiiiEEENS1_10collective13CollectiveMmaINS1_35MainloopSm100TmaUmmaWarpSpecializedILi8ELi2ELi4ENS5_IJNS4_1CILi2EEENSA_ILi1EEESC_EEEEENS5_IJNSA_ILi256EEENSA_ILi128EEENSA_ILi64EEEEEENS_10bfloat16_tENS5_IJlSC_lEEESJ_SK_NS4_8TiledMMAINS4_8MMA_AtomIJNS4_26SM100_MMA_F16BF16_2x1SM_SSISJ_SJ_fLi256ELi128ELNS4_4UMMA5MajorE0ELSP_0ELNSO_7ScaleInE0ELSQ_0EEEEEENS4_6LayoutINS5_IJSC_SC_SC_EEENS5_IJNSA_ILi0EEESV_SV_EEEEENS5_IJNS4_10UnderscoreESY_SY_EEEEENS4_18SM100_TMA_2SM_LOADENS4_14ComposedLayoutINS4_7SwizzleILi3ELi4ELi3EEENS4_18smem_ptr_flag_bitsILi16EEENST_INS5_IJNSA_ILi8EEESH_EEENS5_IJSH_SC_EEEEEEEvNS4_8identityES11_S1B_vS1C_EENS_8epilogue10collective18CollectiveEpilogueINS1E_23Sm100TmaWarpSpecializedILi4ELi2ELi32ELb1ELb0EEEJNS5_IJSG_SG_SH_EEENS5_IJNST_ISG_SC_EENST_INSA_ILi32EEESC_EEEEESJ_SK_SJ_SK_NS1E_6fusion15FusionCallbacksIS1I_NS1O_13LinCombEltActINS1E_6thread4ReLuESJ_fSJ_fLNS_15FloatRoundStyleE2EEES1J_S1N_JEEENS4_5SM1004TMEM4LOAD26SM100_TMEM_LOAD_32dp32b32xENS4_13SM90_TMA_LOADENS12_INS13_ILi2ELi4ELi3EEES16_NST_INS5_IJS17_S1L_EEENS5_IJS1L_SC_EEEEEEENS4_39AutoVectorizingCopyWithAssumedAlignmentILi128EEENS4_14SM90_TMA_STOREES25_S27_S27_EEEvvEEEEvNT_6ParamsE --------------------------
	.section	.nv.constant0._ZN7cutlass13device_kernelINS_4gemm6kernel13GemmUniversalIN4cute5tupleIJiiiiEEENS1_10collective13CollectiveMmaINS1_35MainloopSm100TmaUmmaWarpSpecializedILi8ELi2ELi4ENS5_IJNS4_1CILi2EEENSA_ILi1EEESC_EEEEENS5_IJNSA_ILi256EEENSA_ILi128EEENSA_ILi64EEEEEENS_10bfloat16_tENS5_IJlSC_lEEESJ_SK_NS4_8TiledMMAINS4_8MMA_AtomIJNS4_26SM100_MMA_F16BF16_2x1SM_SSISJ_SJ_fLi256ELi128ELNS4_4UMMA5MajorE0ELSP_0ELNSO_7ScaleInE0ELSQ_0EEEEEENS4_6LayoutINS5_IJSC_SC_SC_EEENS5_IJNSA_ILi0EEESV_SV_EEEEENS5_IJNS4_10UnderscoreESY_SY_EEEEENS4_18SM100_TMA_2SM_LOADENS4_14ComposedLayoutINS4_7SwizzleILi3ELi4ELi3EEENS4_18smem_ptr_flag_bitsILi16EEENST_INS5_IJNSA_ILi8EEESH_EEENS5_IJSH_SC_EEEEEEEvNS4_8identityES11_S1B_vS1C_EENS_8epilogue10collective18CollectiveEpilogueINS1E_23Sm100TmaWarpSpecializedILi4ELi2ELi32ELb1ELb0EEEJNS5_IJSG_SG_SH_EEENS5_IJNST_ISG_SC_EENST_INSA_ILi32EEESC_EEEEESJ_SK_SJ_SK_NS1E_6fusion15FusionCallbacksIS1I_NS1O_13LinCombEltActINS1E_6thread4ReLuESJ_fSJ_fLNS_15FloatRoundStyleE2EEES1J_S1N_JEEENS4_5SM1004TMEM4LOAD26SM100_TMEM_LOAD_32dp32b32xENS4_13SM90_TMA_LOADENS12_INS13_ILi2ELi4ELi3EEES16_NST_INS5_IJS17_S1L_EEENS5_IJS1L_SC_EEEEEEENS4_39AutoVectorizingCopyWithAssumedAlignmentILi128EEENS4_14SM90_TMA_STOREES25_S27_S27_EEEvvEEEEvNT_6ParamsE,"a",@progbits
	.sectionflags	@""
	.align	4
.nv.constant0._ZN7cutlass13device_kernelINS_4gemm6kernel13GemmUniversalIN4cute5tupleIJiiiiEEENS1_10collective13CollectiveMmaINS1_35MainloopSm100TmaUmmaWarpSpecializedILi8ELi2ELi4ENS5_IJNS4_1CILi2EEENSA_ILi1EEESC_EEEEENS5_IJNSA_ILi256EEENSA_ILi128EEENSA_ILi64EEEEEENS_10bfloat16_tENS5_IJlSC_lEEESJ_SK_NS4_8TiledMMAINS4_8MMA_AtomIJNS4_26SM100_MMA_F16BF16_2x1SM_SSISJ_SJ_fLi256ELi128ELNS4_4UMMA5MajorE0ELSP_0ELNSO_7ScaleInE0ELSQ_0EEEEEENS4_6LayoutINS5_IJSC_SC_SC_EEENS5_IJNSA_ILi0EEESV_SV_EEEEENS5_IJNS4_10UnderscoreESY_SY_EEEEENS4_18SM100_TMA_2SM_LOADENS4_14ComposedLayoutINS4_7SwizzleILi3ELi4ELi3EEENS4_18smem_ptr_flag_bitsILi16EEENST_INS5_IJNSA_ILi8EEESH_EEENS5_IJSH_SC_EEEEEEEvNS4_8identityES11_S1B_vS1C_EENS_8epilogue10collective18CollectiveEpilogueINS1E_23Sm100TmaWarpSpecializedILi4ELi2ELi32ELb1ELb0EEEJNS5_IJSG_SG_SH_EEENS5_IJNST_ISG_SC_EENST_INSA_ILi32EEESC_EEEEESJ_SK_SJ_SK_NS1E_6fusion15FusionCallbacksIS1I_NS1O_13LinCombEltActINS1E_6thread4ReLuESJ_fSJ_fLNS_15FloatRoundStyleE2EEES1J_S1N_JEEENS4_5SM1004TMEM4LOAD26SM100_TMEM_LOAD_32dp32b32xENS4_13SM90_TMA_LOADENS12_INS13_ILi2ELi4ELi3EEES16_NST_INS5_IJS17_S1L_EEENS5_IJS1L_SC_EEEEEEENS4_39AutoVectorizingCopyWithAssumedAlignmentILi128EEENS4_14SM90_TMA_STOREES25_S27_S27_EEEvvEEEEvNT_6ParamsE:
	.zero		2944


//--------------------- SYMBOLS --------------------------

	.type		.nv.reservedSmem.offset0,@object
	.size		.nv.reservedSmem.offset0,0x4
	.type		.nv.reservedSmem.cap,@object
	.size		.nv.reservedSmem.cap,0x4
	.type		__assertfail,@function
